//
// Generated by NVIDIA NVVM Compiler
//
// Compiler Build ID: CL-36424714
// Cuda compilation tools, release 13.0, V13.0.88
// Based on NVVM 20.0.0
//

.version 9.0
.target sm_100
.address_size 64

	// .globl	_Z7prescanPiPKii
// _ZZ7prescanPiPKiiE4temp has been demoted
// _ZZ4histPhiPiE4temp has been demoted
.global .align 1 .b8 _ZN34_INTERNAL_2913308c_4_k_cu_38561bbc4cuda3std3__45__cpo5beginE[1];
.global .align 1 .b8 _ZN34_INTERNAL_2913308c_4_k_cu_38561bbc4cuda3std3__45__cpo3endE[1];
.global .align 1 .b8 _ZN34_INTERNAL_2913308c_4_k_cu_38561bbc4cuda3std3__45__cpo6cbeginE[1];
.global .align 1 .b8 _ZN34_INTERNAL_2913308c_4_k_cu_38561bbc4cuda3std3__45__cpo4cendE[1];
.global .align 1 .b8 _ZN34_INTERNAL_2913308c_4_k_cu_38561bbc4cuda3std3__45__cpo6rbeginE[1];
.global .align 1 .b8 _ZN34_INTERNAL_2913308c_4_k_cu_38561bbc4cuda3std3__45__cpo4rendE[1];
.global .align 1 .b8 _ZN34_INTERNAL_2913308c_4_k_cu_38561bbc4cuda3std3__45__cpo7crbeginE[1];
.global .align 1 .b8 _ZN34_INTERNAL_2913308c_4_k_cu_38561bbc4cuda3std3__45__cpo5crendE[1];
.global .align 1 .b8 _ZN34_INTERNAL_2913308c_4_k_cu_38561bbc4cuda3std3__436_GLOBAL__N__2913308c_4_k_cu_38561bbc6ignoreE[1];
.global .align 1 .b8 _ZN34_INTERNAL_2913308c_4_k_cu_38561bbc4cuda3std3__419piecewise_constructE[1];
.global .align 1 .b8 _ZN34_INTERNAL_2913308c_4_k_cu_38561bbc4cuda3std3__48in_placeE[1];
.global .align 1 .b8 _ZN34_INTERNAL_2913308c_4_k_cu_38561bbc4cuda3std3__420unreachable_sentinelE[1];
.global .align 1 .b8 _ZN34_INTERNAL_2913308c_4_k_cu_38561bbc4cuda3std3__47nulloptE[1];
.global .align 1 .b8 _ZN34_INTERNAL_2913308c_4_k_cu_38561bbc4cuda3std3__48unexpectE[1];
.global .align 1 .b8 _ZN34_INTERNAL_2913308c_4_k_cu_38561bbc4cuda3std6ranges3__45__cpo4swapE[1];
.global .align 1 .b8 _ZN34_INTERNAL_2913308c_4_k_cu_38561bbc4cuda3std6ranges3__45__cpo9iter_moveE[1];
.global .align 1 .b8 _ZN34_INTERNAL_2913308c_4_k_cu_38561bbc4cuda3std6ranges3__45__cpo5beginE[1];
.global .align 1 .b8 _ZN34_INTERNAL_2913308c_4_k_cu_38561bbc4cuda3std6ranges3__45__cpo3endE[1];
.global .align 1 .b8 _ZN34_INTERNAL_2913308c_4_k_cu_38561bbc4cuda3std6ranges3__45__cpo6cbeginE[1];
.global .align 1 .b8 _ZN34_INTERNAL_2913308c_4_k_cu_38561bbc4cuda3std6ranges3__45__cpo4cendE[1];
.global .align 1 .b8 _ZN34_INTERNAL_2913308c_4_k_cu_38561bbc4cuda3std6ranges3__45__cpo7advanceE[1];
.global .align 1 .b8 _ZN34_INTERNAL_2913308c_4_k_cu_38561bbc4cuda3std6ranges3__45__cpo9iter_swapE[1];
.global .align 1 .b8 _ZN34_INTERNAL_2913308c_4_k_cu_38561bbc4cuda3std6ranges3__45__cpo4nextE[1];
.global .align 1 .b8 _ZN34_INTERNAL_2913308c_4_k_cu_38561bbc4cuda3std6ranges3__45__cpo4prevE[1];
.global .align 1 .b8 _ZN34_INTERNAL_2913308c_4_k_cu_38561bbc4cuda3std6ranges3__45__cpo4dataE[1];
.global .align 1 .b8 _ZN34_INTERNAL_2913308c_4_k_cu_38561bbc4cuda3std6ranges3__45__cpo5cdataE[1];
.global .align 1 .b8 _ZN34_INTERNAL_2913308c_4_k_cu_38561bbc4cuda3std6ranges3__45__cpo4sizeE[1];
.global .align 1 .b8 _ZN34_INTERNAL_2913308c_4_k_cu_38561bbc4cuda3std6ranges3__45__cpo5ssizeE[1];
.global .align 1 .b8 _ZN34_INTERNAL_2913308c_4_k_cu_38561bbc4cuda3std6ranges3__45__cpo8distanceE[1];
.global .align 1 .b8 _ZN34_INTERNAL_2913308c_4_k_cu_38561bbc6thrust24THRUST_300001_SM_1000_NS8cuda_cub3parE[1];
.global .align 1 .b8 _ZN34_INTERNAL_2913308c_4_k_cu_38561bbc6thrust24THRUST_300001_SM_1000_NS8cuda_cub10par_nosyncE[1];
.global .align 1 .b8 _ZN34_INTERNAL_2913308c_4_k_cu_38561bbc6thrust24THRUST_300001_SM_1000_NS6system6detail10sequential3seqE[1];
.global .align 1 .b8 _ZN34_INTERNAL_2913308c_4_k_cu_38561bbc6thrust24THRUST_300001_SM_1000_NS6system3cpp3parE[1];
.global .align 1 .b8 _ZN34_INTERNAL_2913308c_4_k_cu_38561bbc6thrust24THRUST_300001_SM_1000_NS12placeholders2_1E[1];
.global .align 1 .b8 _ZN34_INTERNAL_2913308c_4_k_cu_38561bbc6thrust24THRUST_300001_SM_1000_NS12placeholders2_2E[1];
.global .align 1 .b8 _ZN34_INTERNAL_2913308c_4_k_cu_38561bbc6thrust24THRUST_300001_SM_1000_NS12placeholders2_3E[1];
.global .align 1 .b8 _ZN34_INTERNAL_2913308c_4_k_cu_38561bbc6thrust24THRUST_300001_SM_1000_NS12placeholders2_4E[1];
.global .align 1 .b8 _ZN34_INTERNAL_2913308c_4_k_cu_38561bbc6thrust24THRUST_300001_SM_1000_NS12placeholders2_5E[1];
.global .align 1 .b8 _ZN34_INTERNAL_2913308c_4_k_cu_38561bbc6thrust24THRUST_300001_SM_1000_NS12placeholders2_6E[1];
.global .align 1 .b8 _ZN34_INTERNAL_2913308c_4_k_cu_38561bbc6thrust24THRUST_300001_SM_1000_NS12placeholders2_7E[1];
.global .align 1 .b8 _ZN34_INTERNAL_2913308c_4_k_cu_38561bbc6thrust24THRUST_300001_SM_1000_NS12placeholders2_8E[1];
.global .align 1 .b8 _ZN34_INTERNAL_2913308c_4_k_cu_38561bbc6thrust24THRUST_300001_SM_1000_NS12placeholders2_9E[1];
.global .align 1 .b8 _ZN34_INTERNAL_2913308c_4_k_cu_38561bbc6thrust24THRUST_300001_SM_1000_NS12placeholders3_10E[1];
.global .align 1 .b8 _ZN34_INTERNAL_2913308c_4_k_cu_38561bbc6thrust24THRUST_300001_SM_1000_NS3seqE[1];
.global .align 1 .b8 _ZN34_INTERNAL_2913308c_4_k_cu_38561bbc6thrust24THRUST_300001_SM_1000_NS6deviceE[1];

.visible .entry _Z7prescanPiPKii(
	.param .u64 .ptr .align 1 _Z7prescanPiPKii_param_0,
	.param .u64 .ptr .align 1 _Z7prescanPiPKii_param_1,
	.param .u32 _Z7prescanPiPKii_param_2
)
{
	.reg .pred 	%p<20>;
	.reg .b32 	%r<90>;
	.reg .b64 	%rd<11>;
	// demoted variable
	.shared .align 4 .b8 _ZZ7prescanPiPKiiE4temp[1024];
	ld.param.u64 	%rd6, [_Z7prescanPiPKii_param_0];
	ld.param.u64 	%rd5, [_Z7prescanPiPKii_param_1];
	cvta.to.global.u64 	%rd1, %rd6;
	mov.u32 	%r1, %tid.x;
	shl.b32 	%r19, %r1, 2;
	mov.u32 	%r20, _ZZ7prescanPiPKiiE4temp;
	add.s32 	%r2, %r20, %r19;
	mov.b32 	%r21, 0;
	st.shared.u32 	[%r2], %r21;
	mov.u32 	%r22, %ntid.x;
	shl.b32 	%r23, %r22, 2;
	add.s32 	%r24, %r2, %r23;
	st.shared.u32 	[%r24], %r21;
	bar.sync 	0;
	mov.u32 	%r25, %ctaid.x;
	shl.b32 	%r26, %r25, 8;
	add.s32 	%r3, %r26, %r1;
	setp.gt.s32 	%p1, %r3, 255;
	@%p1 bra 	$L__BB0_2;
	cvta.to.global.u64 	%rd7, %rd5;
	mul.wide.s32 	%rd8, %r3, 4;
	add.s64 	%rd9, %rd7, %rd8;
	ld.global.u32 	%r27, [%rd9];
	st.shared.u32 	[%r2], %r27;
$L__BB0_2:
	shl.b32 	%r28, %r1, 1;
	or.b32  	%r4, %r28, 1;
	bar.sync 	0;
	setp.gt.u32 	%p2, %r1, 127;
	add.s32 	%r5, %r2, %r19;
	@%p2 bra 	$L__BB0_4;
	ld.shared.u32 	%r30, [%r5];
	ld.shared.u32 	%r31, [%r5+4];
	add.s32 	%r32, %r31, %r30;
	st.shared.u32 	[%r5+4], %r32;
$L__BB0_4:
	bar.sync 	0;
	setp.gt.u32 	%p3, %r1, 63;
	shl.b32 	%r6, %r4, 3;
	add.s32 	%r7, %r20, %r6;
	@%p3 bra 	$L__BB0_6;
	ld.shared.u32 	%r34, [%r7+-4];
	ld.shared.u32 	%r35, [%r7+4];
	add.s32 	%r36, %r35, %r34;
	st.shared.u32 	[%r7+4], %r36;
$L__BB0_6:
	bar.sync 	0;
	setp.gt.u32 	%p4, %r1, 31;
	add.s32 	%r8, %r7, %r6;
	@%p4 bra 	$L__BB0_8;
	ld.shared.u32 	%r37, [%r8+-4];
	ld.shared.u32 	%r38, [%r8+12];
	add.s32 	%r39, %r38, %r37;
	st.shared.u32 	[%r8+12], %r39;
$L__BB0_8:
	bar.sync 	0;
	setp.gt.u32 	%p5, %r1, 15;
	mad.lo.s32 	%r9, %r4, 24, %r7;
	@%p5 bra 	$L__BB0_10;
	ld.shared.u32 	%r40, [%r9+-4];
	ld.shared.u32 	%r41, [%r9+28];
	add.s32 	%r42, %r41, %r40;
	st.shared.u32 	[%r9+28], %r42;
$L__BB0_10:
	bar.sync 	0;
	setp.gt.u32 	%p6, %r1, 7;
	mad.lo.s32 	%r10, %r4, 56, %r7;
	@%p6 bra 	$L__BB0_12;
	ld.shared.u32 	%r43, [%r10+-4];
	ld.shared.u32 	%r44, [%r10+60];
	add.s32 	%r45, %r44, %r43;
	st.shared.u32 	[%r10+60], %r45;
$L__BB0_12:
	bar.sync 	0;
	setp.gt.u32 	%p7, %r1, 3;
	mad.lo.s32 	%r11, %r4, 120, %r7;
	@%p7 bra 	$L__BB0_14;
	ld.shared.u32 	%r46, [%r11+-4];
	ld.shared.u32 	%r47, [%r11+124];
	add.s32 	%r48, %r47, %r46;
	st.shared.u32 	[%r11+124], %r48;
$L__BB0_14:
	bar.sync 	0;
	setp.gt.u32 	%p8, %r1, 1;
	mad.lo.s32 	%r12, %r4, 248, %r7;
	@%p8 bra 	$L__BB0_16;
	ld.shared.u32 	%r49, [%r12+-4];
	ld.shared.u32 	%r50, [%r12+252];
	add.s32 	%r51, %r50, %r49;
	st.shared.u32 	[%r12+252], %r51;
$L__BB0_16:
	bar.sync 	0;
	setp.ne.s32 	%p9, %r1, 0;
	@%p9 bra 	$L__BB0_18;
	ld.shared.u32 	%r53, [_ZZ7prescanPiPKiiE4temp+508];
	ld.shared.u32 	%r54, [_ZZ7prescanPiPKiiE4temp+1020];
	add.s32 	%r87, %r54, %r53;
	mov.b32 	%r55, 0;
	st.shared.u32 	[_ZZ7prescanPiPKiiE4temp+1020], %r55;
$L__BB0_18:
	setp.ne.s32 	%p10, %r1, 0;
	bar.sync 	0;
	@%p10 bra 	$L__BB0_20;
	ld.shared.u32 	%r56, [_ZZ7prescanPiPKiiE4temp+508];
	ld.shared.u32 	%r57, [_ZZ7prescanPiPKiiE4temp+1020];
	st.shared.u32 	[_ZZ7prescanPiPKiiE4temp+508], %r57;
	add.s32 	%r58, %r57, %r56;
	st.shared.u32 	[_ZZ7prescanPiPKiiE4temp+1020], %r58;
$L__BB0_20:
	setp.gt.u32 	%p11, %r1, 1;
	bar.sync 	0;
	@%p11 bra 	$L__BB0_22;
	ld.shared.u32 	%r59, [%r12+-4];
	ld.shared.u32 	%r60, [%r12+252];
	st.shared.u32 	[%r12+-4], %r60;
	add.s32 	%r61, %r60, %r59;
	st.shared.u32 	[%r12+252], %r61;
$L__BB0_22:
	setp.gt.u32 	%p12, %r1, 3;
	bar.sync 	0;
	@%p12 bra 	$L__BB0_24;
	ld.shared.u32 	%r62, [%r11+-4];
	ld.shared.u32 	%r63, [%r11+124];
	st.shared.u32 	[%r11+-4], %r63;
	add.s32 	%r64, %r63, %r62;
	st.shared.u32 	[%r11+124], %r64;
$L__BB0_24:
	setp.gt.u32 	%p13, %r1, 7;
	bar.sync 	0;
	@%p13 bra 	$L__BB0_26;
	ld.shared.u32 	%r65, [%r10+-4];
	ld.shared.u32 	%r66, [%r10+60];
	st.shared.u32 	[%r10+-4], %r66;
	add.s32 	%r67, %r66, %r65;
	st.shared.u32 	[%r10+60], %r67;
$L__BB0_26:
	setp.gt.u32 	%p14, %r1, 15;
	bar.sync 	0;
	@%p14 bra 	$L__BB0_28;
	ld.shared.u32 	%r68, [%r9+-4];
	ld.shared.u32 	%r69, [%r9+28];
	st.shared.u32 	[%r9+-4], %r69;
	add.s32 	%r70, %r69, %r68;
	st.shared.u32 	[%r9+28], %r70;
$L__BB0_28:
	setp.gt.u32 	%p15, %r1, 31;
	bar.sync 	0;
	@%p15 bra 	$L__BB0_30;
	ld.shared.u32 	%r71, [%r8+-4];
	ld.shared.u32 	%r72, [%r8+12];
	st.shared.u32 	[%r8+-4], %r72;
	add.s32 	%r73, %r72, %r71;
	st.shared.u32 	[%r8+12], %r73;
$L__BB0_30:
	setp.gt.u32 	%p16, %r1, 63;
	bar.sync 	0;
	@%p16 bra 	$L__BB0_32;
	ld.shared.u32 	%r74, [%r7+-4];
	ld.shared.u32 	%r75, [%r7+4];
	st.shared.u32 	[%r7+-4], %r75;
	add.s32 	%r76, %r75, %r74;
	st.shared.u32 	[%r7+4], %r76;
$L__BB0_32:
	setp.gt.u32 	%p17, %r1, 127;
	bar.sync 	0;
	@%p17 bra 	$L__BB0_34;
	ld.shared.u32 	%r77, [%r5];
	ld.shared.u32 	%r78, [%r5+4];
	st.shared.u32 	[%r5], %r78;
	add.s32 	%r79, %r78, %r77;
	st.shared.u32 	[%r5+4], %r79;
$L__BB0_34:
	bar.sync 	0;
	setp.ne.s32 	%p18, %r3, 0;
	@%p18 bra 	$L__BB0_39;
	add.s32 	%r88, %r20, 8;
	add.s64 	%rd10, %rd1, 8;
	mov.b32 	%r89, 0;
$L__BB0_36:
	ld.shared.u32 	%r83, [%r88+-4];
	st.global.u32 	[%rd10+-8], %r83;
	ld.shared.u32 	%r84, [%r88];
	st.global.u32 	[%rd10+-4], %r84;
	ld.shared.u32 	%r85, [%r88+4];
	st.global.u32 	[%rd10], %r85;
	add.s32 	%r89, %r89, 16;
	setp.eq.s32 	%p19, %r89, 1024;
	@%p19 bra 	$L__BB0_38;
	ld.shared.u32 	%r86, [%r88+8];
	st.global.u32 	[%rd10+4], %r86;
	add.s32 	%r88, %r88, 16;
	add.s64 	%rd10, %rd10, 16;
	bra.uni 	$L__BB0_36;
$L__BB0_38:
	st.global.u32 	[%rd1+1020], %r87;
$L__BB0_39:
	ret;

}
	// .globl	_Z6kernelPiPh
.visible .entry _Z6kernelPiPh(
	.param .u64 .ptr .align 1 _Z6kernelPiPh_param_0,
	.param .u64 .ptr .align 1 _Z6kernelPiPh_param_1
)
{
	.reg .pred 	%p<14>;
	.reg .b16 	%rs<3>;
	.reg .b32 	%r<36>;
	.reg .b64 	%rd<16>;

	ld.param.u64 	%rd6, [_Z6kernelPiPh_param_0];
	ld.param.u64 	%rd7, [_Z6kernelPiPh_param_1];
	cvta.to.global.u64 	%rd1, %rd7;
	mov.u32 	%r1, %ntid.x;
	mov.u32 	%r23, %ctaid.x;
	mov.u32 	%r24, %tid.x;
	mad.lo.s32 	%r29, %r1, %r23, %r24;
	setp.gt.s32 	%p1, %r29, 255;
	@%p1 bra 	$L__BB1_19;
	add.s64 	%rd2, %rd1, -8;
	mov.u32 	%r25, %nctaid.x;
	mul.lo.s32 	%r3, %r1, %r25;
	cvta.to.global.u64 	%rd3, %rd6;
$L__BB1_2:
	setp.eq.s32 	%p2, %r29, 0;
	mul.wide.s32 	%rd8, %r29, 4;
	add.s64 	%rd4, %rd3, %rd8;
	mov.b32 	%r30, 0;
	@%p2 bra 	$L__BB1_4;
	ld.global.u32 	%r30, [%rd4+-4];
$L__BB1_4:
	ld.global.u32 	%r33, [%rd4];
	setp.le.s32 	%p3, %r33, %r30;
	@%p3 bra 	$L__BB1_18;
	cvt.u16.u32 	%rs2, %r29;
	add.s16 	%rs1, %rs2, -1;
	sub.s32 	%r8, %r33, %r30;
	and.b32  	%r9, %r8, 15;
	sub.s32 	%r27, %r30, %r33;
	setp.gt.u32 	%p4, %r27, -16;
	@%p4 bra 	$L__BB1_8;
	and.b32  	%r28, %r8, -16;
	neg.s32 	%r31, %r28;
$L__BB1_7:
	.pragma "nounroll";
	cvt.s64.s32 	%rd9, %r33;
	add.s64 	%rd10, %rd2, %rd9;
	st.global.u8 	[%rd10+7], %rs1;
	st.global.u8 	[%rd10+6], %rs1;
	st.global.u8 	[%rd10+5], %rs1;
	st.global.u8 	[%rd10+4], %rs1;
	st.global.u8 	[%rd10+3], %rs1;
	st.global.u8 	[%rd10+2], %rs1;
	st.global.u8 	[%rd10+1], %rs1;
	st.global.u8 	[%rd10], %rs1;
	st.global.u8 	[%rd10+-1], %rs1;
	st.global.u8 	[%rd10+-2], %rs1;
	st.global.u8 	[%rd10+-3], %rs1;
	st.global.u8 	[%rd10+-4], %rs1;
	st.global.u8 	[%rd10+-5], %rs1;
	st.global.u8 	[%rd10+-6], %rs1;
	st.global.u8 	[%rd10+-7], %rs1;
	add.s32 	%r33, %r33, -16;
	st.global.u8 	[%rd10+-8], %rs1;
	add.s32 	%r31, %r31, 16;
	setp.ne.s32 	%p5, %r31, 0;
	@%p5 bra 	$L__BB1_7;
$L__BB1_8:
	setp.eq.s32 	%p6, %r9, 0;
	@%p6 bra 	$L__BB1_18;
	and.b32  	%r16, %r8, 7;
	setp.lt.u32 	%p7, %r9, 8;
	@%p7 bra 	$L__BB1_11;
	cvt.s64.s32 	%rd11, %r33;
	add.s64 	%rd12, %rd1, %rd11;
	st.global.u8 	[%rd12+-1], %rs1;
	st.global.u8 	[%rd12+-2], %rs1;
	st.global.u8 	[%rd12+-3], %rs1;
	st.global.u8 	[%rd12+-4], %rs1;
	st.global.u8 	[%rd12+-5], %rs1;
	st.global.u8 	[%rd12+-6], %rs1;
	st.global.u8 	[%rd12+-7], %rs1;
	add.s32 	%r33, %r33, -8;
	st.global.u8 	[%rd12+-8], %rs1;
$L__BB1_11:
	setp.eq.s32 	%p8, %r16, 0;
	@%p8 bra 	$L__BB1_18;
	and.b32  	%r19, %r8, 3;
	setp.lt.u32 	%p9, %r16, 4;
	@%p9 bra 	$L__BB1_14;
	cvt.s64.s32 	%rd13, %r33;
	add.s64 	%rd14, %rd1, %rd13;
	st.global.u8 	[%rd14+-1], %rs1;
	st.global.u8 	[%rd14+-2], %rs1;
	st.global.u8 	[%rd14+-3], %rs1;
	add.s32 	%r33, %r33, -4;
	st.global.u8 	[%rd14+-4], %rs1;
$L__BB1_14:
	setp.eq.s32 	%p10, %r19, 0;
	@%p10 bra 	$L__BB1_18;
	cvt.s64.s32 	%rd15, %r33;
	add.s64 	%rd5, %rd1, %rd15;
	st.global.u8 	[%rd5+-1], %rs1;
	setp.eq.s32 	%p11, %r19, 1;
	@%p11 bra 	$L__BB1_18;
	st.global.u8 	[%rd5+-2], %rs1;
	setp.eq.s32 	%p12, %r19, 2;
	@%p12 bra 	$L__BB1_18;
	st.global.u8 	[%rd5+-3], %rs1;
$L__BB1_18:
	add.s32 	%r29, %r29, %r3;
	setp.lt.s32 	%p13, %r29, 256;
	@%p13 bra 	$L__BB1_2;
$L__BB1_19:
	ret;

}
	// .globl	_Z4histPhiPi
.visible .entry _Z4histPhiPi(
	.param .u64 .ptr .align 1 _Z4histPhiPi_param_0,
	.param .u32 _Z4histPhiPi_param_1,
	.param .u64 .ptr .align 1 _Z4histPhiPi_param_2
)
{
	.reg .pred 	%p<9>;
	.reg .b16 	%rs<6>;
	.reg .b32 	%r<65>;
	.reg .b64 	%rd<17>;
	// demoted variable
	.shared .align 4 .b8 _ZZ4histPhiPiE4temp[1028];
	ld.param.u64 	%rd6, [_Z4histPhiPi_param_0];
	ld.param.u32 	%r16, [_Z4histPhiPi_param_1];
	ld.param.u64 	%rd5, [_Z4histPhiPi_param_2];
	cvta.to.global.u64 	%rd1, %rd6;
	mov.u32 	%r17, %ntid.x;
	mov.u32 	%r18, %ctaid.x;
	mov.u32 	%r19, %tid.x;
	mad.lo.s32 	%r1, %r17, %r18, %r19;
	mov.u32 	%r20, %nctaid.x;
	mul.lo.s32 	%r2, %r17, %r20;
	setp.ge.s32 	%p1, %r1, %r16;
	@%p1 bra 	$L__BB2_7;
	add.s32 	%r21, %r1, %r2;
	max.s32 	%r22, %r16, %r21;
	setp.lt.s32 	%p2, %r21, %r16;
	selp.u32 	%r23, 1, 0, %p2;
	add.s32 	%r24, %r21, %r23;
	sub.s32 	%r25, %r22, %r24;
	div.u32 	%r26, %r25, %r2;
	add.s32 	%r3, %r26, %r23;
	and.b32  	%r27, %r3, 3;
	setp.eq.s32 	%p3, %r27, 3;
	mov.u32 	%r61, %r1;
	@%p3 bra 	$L__BB2_4;
	add.s32 	%r28, %r3, 1;
	and.b32  	%r29, %r28, 3;
	neg.s32 	%r59, %r29;
	mov.u32 	%r61, %r1;
$L__BB2_3:
	.pragma "nounroll";
	cvt.s64.s32 	%rd7, %r61;
	add.s64 	%rd8, %rd1, %rd7;
	ld.global.u8 	%rs1, [%rd8];
	mul.wide.u16 	%r30, %rs1, 4;
	mov.u32 	%r31, _ZZ4histPhiPiE4temp;
	add.s32 	%r32, %r31, %r30;
	atom.shared.add.u32 	%r33, [%r32], 1;
	add.s32 	%r61, %r61, %r2;
	add.s32 	%r59, %r59, 1;
	setp.ne.s32 	%p4, %r59, 0;
	@%p4 bra 	$L__BB2_3;
$L__BB2_4:
	setp.lt.u32 	%p5, %r3, 3;
	@%p5 bra 	$L__BB2_7;
	mov.u32 	%r35, _ZZ4histPhiPiE4temp;
	cvt.s64.s32 	%rd11, %r2;
	shl.b32 	%r47, %r2, 2;
$L__BB2_6:
	cvt.s64.s32 	%rd9, %r61;
	add.s64 	%rd10, %rd1, %rd9;
	ld.global.u8 	%rs2, [%rd10];
	mul.wide.u16 	%r34, %rs2, 4;
	add.s32 	%r36, %r35, %r34;
	atom.shared.add.u32 	%r37, [%r36], 1;
	add.s64 	%rd12, %rd10, %rd11;
	ld.global.u8 	%rs3, [%rd12];
	mul.wide.u16 	%r38, %rs3, 4;
	add.s32 	%r39, %r35, %r38;
	atom.shared.add.u32 	%r40, [%r39], 1;
	add.s64 	%rd13, %rd12, %rd11;
	ld.global.u8 	%rs4, [%rd13];
	mul.wide.u16 	%r41, %rs4, 4;
	add.s32 	%r42, %r35, %r41;
	atom.shared.add.u32 	%r43, [%r42], 1;
	add.s64 	%rd14, %rd13, %rd11;
	ld.global.u8 	%rs5, [%rd14];
	mul.wide.u16 	%r44, %rs5, 4;
	add.s32 	%r45, %r35, %r44;
	atom.shared.add.u32 	%r46, [%r45], 1;
	add.s32 	%r61, %r47, %r61;
	setp.lt.s32 	%p6, %r61, %r16;
	@%p6 bra 	$L__BB2_6;
$L__BB2_7:
	bar.sync 	0;
	setp.ne.s32 	%p7, %r1, 0;
	@%p7 bra 	$L__BB2_11;
	cvta.to.global.u64 	%rd15, %rd5;
	mov.u32 	%r50, _ZZ4histPhiPiE4temp;
	add.s32 	%r63, %r50, 8;
	add.s64 	%rd16, %rd15, 8;
	mov.b32 	%r64, 8;
$L__BB2_9:
	ld.shared.u32 	%r51, [%r63+-8];
	atom.global.add.u32 	%r52, [%rd16+-8], %r51;
	setp.eq.s32 	%p8, %r64, 1032;
	@%p8 bra 	$L__BB2_11;
	ld.shared.u32 	%r53, [%r63+-4];
	atom.global.add.u32 	%r54, [%rd16+-4], %r53;
	ld.shared.u32 	%r55, [%r63];
	atom.global.add.u32 	%r56, [%rd16], %r55;
	ld.shared.u32 	%r57, [%r63+4];
	atom.global.add.u32 	%r58, [%rd16+4], %r57;
	add.s32 	%r64, %r64, 16;
	add.s64 	%rd16, %rd16, 16;
	add.s32 	%r63, %r63, 16;
	bra.uni 	$L__BB2_9;
$L__BB2_11:
	ret;

}
	// .globl	_ZN3cub18CUB_300001_SM_10006detail11EmptyKernelIvEEvv
.visible .entry _ZN3cub18CUB_300001_SM_10006detail11EmptyKernelIvEEvv()
{


	ret;

}


// ===== COMPILED SASS (sm_100) =====

	.target	sm_100

	.elftype	@"ET_EXEC"


//--------------------- .note.nv.tkinfo           --------------------------
	.section	.note.nv.tkinfo,"",@"SHT_NOTE"
	.sectionflags	@"SHF_NOTE_NV_TKINFO"
	.tkinfo
        /*0018*/ 	.word	0x00000002
        /*0030*/ 	.string	""
        /*0030*/ 	.string	"ptxas"
        /*0030*/ 	.string	"Cuda compilation tools, release 13.0, V13.0.88"
        /*0030*/ 	.string	"Build cuda_13.0.r13.0/compiler.36424714_0"
        /*0030*/ 	.string	"-arch sm_100 -m 64 "



//--------------------- .note.nv.cuinfo           --------------------------
	.section	.note.nv.cuinfo,"",@"SHT_NOTE"
	.sectionflags	@"SHF_NOTE_NV_CUINFO"
        /*0018*/ 	.short	0x0002
        /*001a*/ 	.short	0x0064
        /*001c*/ 	.short	0x0082
	.zero		2


//--------------------- .nv.info                  --------------------------
	.section	.nv.info,"",@"SHT_CUDA_INFO"
	.align	4


	//----- nvinfo : EIATTR_REGCOUNT
	.align		4
        /*0000*/ 	.byte	0x04, 0x2f
        /*0002*/ 	.short	(.L_46 - .L_45)
	.align		4
.L_45:
        /*0004*/ 	.word	index@(_Z7prescanPiPKii)
        /*0008*/ 	.word	0x00000020


	//----- nvinfo : EIATTR_FRAME_SIZE
	.align		4
.L_46:
        /*000c*/ 	.byte	0x04, 0x11
        /*000e*/ 	.short	(.L_48 - .L_47)
	.align		4
.L_47:
        /*0010*/ 	.word	index@(_Z7prescanPiPKii)
        /*0014*/ 	.word	0x00000000


	//----- nvinfo : EIATTR_REGCOUNT
	.align		4
.L_48:
        /*0018*/ 	.byte	0x04, 0x2f
        /*001a*/ 	.short	(.L_50 - .L_49)
	.align		4
.L_49:
        /*001c*/ 	.word	index@(_Z6kernelPiPh)
        /*0020*/ 	.word	0x0000000e


	//----- nvinfo : EIATTR_FRAME_SIZE
	.align		4
.L_50:
        /*0024*/ 	.byte	0x04, 0x11
        /*0026*/ 	.short	(.L_52 - .L_51)
	.align		4
.L_51:
        /*0028*/ 	.word	index@(_Z6kernelPiPh)
        /*002c*/ 	.word	0x00000000


	//----- nvinfo : EIATTR_REGCOUNT
	.align		4
.L_52:
        /*0030*/ 	.byte	0x04, 0x2f
        /*0032*/ 	.short	(.L_54 - .L_53)
	.align		4
.L_53:
        /*0034*/ 	.word	index@(_Z4histPhiPi)
        /*0038*/ 	.word	0x0000001a


	//----- nvinfo : EIATTR_FRAME_SIZE
	.align		4
.L_54:
        /*003c*/ 	.byte	0x04, 0x11
        /*003e*/ 	.short	(.L_56 - .L_55)
	.align		4
.L_55:
        /*0040*/ 	.word	index@(_Z4histPhiPi)
        /*0044*/ 	.word	0x00000000


	//----- nvinfo : EIATTR_REGCOUNT
	.align		4
.L_56:
        /*0048*/ 	.byte	0x04, 0x2f
        /*004a*/ 	.short	(.L_58 - .L_57)
	.align		4
.L_57:
        /*004c*/ 	.word	index@(_ZN3cub18CUB_300001_SM_10006detail11EmptyKernelIvEEvv)
        /*0050*/ 	.word	0x00000004


	//----- nvinfo : EIATTR_FRAME_SIZE
	.align		4
.L_58:
        /*0054*/ 	.byte	0x04, 0x11
        /*0056*/ 	.short	(.L_60 - .L_59)
	.align		4
.L_59:
        /*0058*/ 	.word	index@(_ZN3cub18CUB_300001_SM_10006detail11EmptyKernelIvEEvv)
        /*005c*/ 	.word	0x00000000


	//----- nvinfo : EIATTR_MIN_STACK_SIZE
	.align		4
.L_60:
        /*0060*/ 	.byte	0x04, 0x12
        /*0062*/ 	.short	(.L_62 - .L_61)
	.align		4
.L_61:
        /*0064*/ 	.word	index@(_ZN3cub18CUB_300001_SM_10006detail11EmptyKernelIvEEvv)
        /*0068*/ 	.word	0x00000000


	//----- nvinfo : EIATTR_MIN_STACK_SIZE
	.align		4
.L_62:
        /*006c*/ 	.byte	0x04, 0x12
        /*006e*/ 	.short	(.L_64 - .L_63)
	.align		4
.L_63:
        /*0070*/ 	.word	index@(_Z4histPhiPi)
        /*0074*/ 	.word	0x00000000


	//----- nvinfo : EIATTR_MIN_STACK_SIZE
	.align		4
.L_64:
        /*0078*/ 	.byte	0x04, 0x12
        /*007a*/ 	.short	(.L_66 - .L_65)
	.align		4
.L_65:
        /*007c*/ 	.word	index@(_Z6kernelPiPh)
        /*0080*/ 	.word	0x00000000


	//----- nvinfo : EIATTR_MIN_STACK_SIZE
	.align		4
.L_66:
        /*0084*/ 	.byte	0x04, 0x12
        /*0086*/ 	.short	(.L_68 - .L_67)
	.align		4
.L_67:
        /*0088*/ 	.word	index@(_Z7prescanPiPKii)
        /*008c*/ 	.word	0x00000000
.L_68:


//--------------------- .nv.compat                --------------------------
	.section	.nv.compat,"",@"SHT_CUDA_COMPAT_INFO"
	.align	4
        /*0000*/ 	.byte	0x02, 0x09, 0x00, 0x00, 0x02, 0x02, 0x01, 0x00, 0x02, 0x05, 0x05, 0x00, 0x03, 0x07, 0x01, 0x01
        /*0010*/ 	.byte	0x02, 0x03, 0x00, 0x00, 0x02, 0x06, 0x01, 0x00, 0x04, 0x0b, 0x08, 0x00, 0x09, 0x00, 0x00, 0x00
        /*0020*/ 	.byte	0x00, 0x00, 0x00, 0x00


//--------------------- .nv.info._ZN3cub18CUB_300001_SM_10006detail11EmptyKernelIvEEvv --------------------------
	.section	.nv.info._ZN3cub18CUB_300001_SM_10006detail11EmptyKernelIvEEvv,"",@"SHT_CUDA_INFO"
	.sectionflags	@""
	.align	4


	//----- nvinfo : EIATTR_CUDA_API_VERSION
	.align		4
        /*0000*/ 	.byte	0x04, 0x37
        /*0002*/ 	.short	(.L_70 - .L_69)
.L_69:
        /*0004*/ 	.word	0x00000082


	//----- nvinfo : EIATTR_SPARSE_MMA_MASK
	.align		4
.L_70:
        /*0008*/ 	.byte	0x03, 0x50
        /*000a*/ 	.short	0x0000


	//----- nvinfo : EIATTR_MAXREG_COUNT
	.align		4
        /*000c*/ 	.byte	0x03, 0x1b
        /*000e*/ 	.short	0x00ff


	//----- nvinfo : EIATTR_MERCURY_ISA_VERSION
	.align		4
        /*0010*/ 	.byte	0x03, 0x5f
        /*0012*/ 	.short	0x0101


	//----- nvinfo : EIATTR_VRC_CTA_INIT_COUNT
	.align		4
        /*0014*/ 	.byte	0x02, 0x4a
	.zero		1
	.zero		1


	//----- nvinfo : EIATTR_EXIT_INSTR_OFFSETS
	.align		4
        /*0018*/ 	.byte	0x04, 0x1c
        /*001a*/ 	.short	(.L_72 - .L_71)


	//   ....[0]....
.L_71:
        /*001c*/ 	.word	0x00000010


	//----- nvinfo : EIATTR_SW_WAR
	.align		4
.L_72:
        /*0020*/ 	.byte	0x04, 0x36
        /*0022*/ 	.short	(.L_74 - .L_73)
.L_73:
        /*0024*/ 	.word	0x00000008
.L_74:


//--------------------- .nv.info._Z4histPhiPi     --------------------------
	.section	.nv.info._Z4histPhiPi,"",@"SHT_CUDA_INFO"
	.sectionflags	@""
	.align	4


	//----- nvinfo : EIATTR_CUDA_API_VERSION
	.align		4
        /*0000*/ 	.byte	0x04, 0x37
        /*0002*/ 	.short	(.L_76 - .L_75)
.L_75:
        /*0004*/ 	.word	0x00000082


	//----- nvinfo : EIATTR_KPARAM_INFO
	.align		4
.L_76:
        /*0008*/ 	.byte	0x04, 0x17
        /*000a*/ 	.short	(.L_78 - .L_77)
.L_77:
        /*000c*/ 	.word	0x00000000
        /*0010*/ 	.short	0x0002
        /*0012*/ 	.short	0x0010
        /*0014*/ 	.byte	0x00, 0xf5, 0x21, 0x00


	//----- nvinfo : EIATTR_KPARAM_INFO
	.align		4
.L_78:
        /*0018*/ 	.byte	0x04, 0x17
        /*001a*/ 	.short	(.L_80 - .L_79)
.L_79:
        /*001c*/ 	.word	0x00000000
        /*0020*/ 	.short	0x0001
        /*0022*/ 	.short	0x0008
        /*0024*/ 	.byte	0x00, 0xf0, 0x11, 0x00


	//----- nvinfo : EIATTR_KPARAM_INFO
	.align		4
.L_80:
        /*0028*/ 	.byte	0x04, 0x17
        /*002a*/ 	.short	(.L_82 - .L_81)
.L_81:
        /*002c*/ 	.word	0x00000000
        /*0030*/ 	.short	0x0000
        /*0032*/ 	.short	0x0000
        /*0034*/ 	.byte	0x00, 0xf5, 0x21, 0x00


	//----- nvinfo : EIATTR_SPARSE_MMA_MASK
	.align		4
.L_82:
        /*0038*/ 	.byte	0x03, 0x50
        /*003a*/ 	.short	0x0000


	//----- nvinfo : EIATTR_MAXREG_COUNT
	.align		4
        /*003c*/ 	.byte	0x03, 0x1b
        /*003e*/ 	.short	0x00ff


	//----- nvinfo : EIATTR_NUM_BARRIERS
	.align		4
        /*0040*/ 	.byte	0x02, 0x4c
        /*0042*/ 	.byte	0x01
	.zero		1


	//----- nvinfo : EIATTR_MERCURY_ISA_VERSION
	.align		4
        /*0044*/ 	.byte	0x03, 0x5f
        /*0046*/ 	.short	0x0101


	//----- nvinfo : EIATTR_VRC_CTA_INIT_COUNT
	.align		4
        /*0048*/ 	.byte	0x02, 0x4a
	.zero		1
	.zero		1


	//----- nvinfo : EIATTR_EXIT_INSTR_OFFSETS
	.align		4
        /*004c*/ 	.byte	0x04, 0x1c
        /*004e*/ 	.short	(.L_84 - .L_83)


	//   ....[0]....
.L_83:
        /*0050*/ 	.word	0x000005c0


	//   ....[1]....
        /*0054*/ 	.word	0x000008c0


	//----- nvinfo : EIATTR_CRS_STACK_SIZE
	.align		4
.L_84:
        /*0058*/ 	.byte	0x04, 0x1e
        /*005a*/ 	.short	(.L_86 - .L_85)
.L_85:
        /*005c*/ 	.word	0x00000000


	//----- nvinfo : EIATTR_CBANK_PARAM_SIZE
	.align		4
.L_86:
        /*0060*/ 	.byte	0x03, 0x19
        /*0062*/ 	.short	0x0018


	//----- nvinfo : EIATTR_PARAM_CBANK
	.align		4
        /*0064*/ 	.byte	0x04, 0x0a
        /*0066*/ 	.short	(.L_88 - .L_87)
	.align		4
.L_87:
        /*0068*/ 	.word	index@(.nv.constant0._Z4histPhiPi)
        /*006c*/ 	.short	0x0380
        /*006e*/ 	.short	0x0018


	//----- nvinfo : EIATTR_SW_WAR
	.align		4
.L_88:
        /*0070*/ 	.byte	0x04, 0x36
        /*0072*/ 	.short	(.L_90 - .L_89)
.L_89:
        /*0074*/ 	.word	0x00000008
.L_90:


//--------------------- .nv.info._Z6kernelPiPh    --------------------------
	.section	.nv.info._Z6kernelPiPh,"",@"SHT_CUDA_INFO"
	.sectionflags	@""
	.align	4


	//----- nvinfo : EIATTR_CUDA_API_VERSION
	.align		4
        /*0000*/ 	.byte	0x04, 0x37
        /*0002*/ 	.short	(.L_92 - .L_91)
.L_91:
        /*0004*/ 	.word	0x00000082


	//----- nvinfo : EIATTR_KPARAM_INFO
	.align		4
.L_92:
        /*0008*/ 	.byte	0x04, 0x17
        /*000a*/ 	.short	(.L_94 - .L_93)
.L_93:
        /*000c*/ 	.word	0x00000000
        /*0010*/ 	.short	0x0001
        /*0012*/ 	.short	0x0008
        /*0014*/ 	.byte	0x00, 0xf5, 0x21, 0x00


	//----- nvinfo : EIATTR_KPARAM_INFO
	.align		4
.L_94:
        /*0018*/ 	.byte	0x04, 0x17
        /*001a*/ 	.short	(.L_96 - .L_95)
.L_95:
        /*001c*/ 	.word	0x00000000
        /*0020*/ 	.short	0x0000
        /*0022*/ 	.short	0x0000
        /*0024*/ 	.byte	0x00, 0xf5, 0x21, 0x00


	//----- nvinfo : EIATTR_SPARSE_MMA_MASK
	.align		4
.L_96:
        /*0028*/ 	.byte	0x03, 0x50
        /*002a*/ 	.short	0x0000


	//----- nvinfo : EIATTR_MAXREG_COUNT
	.align		4
        /*002c*/ 	.byte	0x03, 0x1b
        /*002e*/ 	.short	0x00ff


	//----- nvinfo : EIATTR_MERCURY_ISA_VERSION
	.align		4
        /*0030*/ 	.byte	0x03, 0x5f
        /*0032*/ 	.short	0x0101


	//----- nvinfo : EIATTR_VRC_CTA_INIT_COUNT
	.align		4
        /*0034*/ 	.byte	0x02, 0x4a
	.zero		1
	.zero		1


	//----- nvinfo : EIATTR_EXIT_INSTR_OFFSETS
	.align		4
        /*0038*/ 	.byte	0x04, 0x1c
        /*003a*/ 	.short	(.L_98 - .L_97)


	//   ....[0]....
.L_97:
        /*003c*/ 	.word	0x00000060


	//   ....[1]....
        /*0040*/ 	.word	0x00000660


	//----- nvinfo : EIATTR_CRS_STACK_SIZE
	.align		4
.L_98:
        /*0044*/ 	.byte	0x04, 0x1e
        /*0046*/ 	.short	(.L_100 - .L_99)
.L_99:
        /*0048*/ 	.word	0x00000000


	//----- nvinfo : EIATTR_CBANK_PARAM_SIZE
	.align		4
.L_100:
        /*004c*/ 	.byte	0x03, 0x19
        /*004e*/ 	.short	0x0010


	//----- nvinfo : EIATTR_PARAM_CBANK
	.align		4
        /*0050*/ 	.byte	0x04, 0x0a
        /*0052*/ 	.short	(.L_102 - .L_101)
	.align		4
.L_101:
        /*0054*/ 	.word	index@(.nv.constant0._Z6kernelPiPh)
        /*0058*/ 	.short	0x0380
        /*005a*/ 	.short	0x0010


	//----- nvinfo : EIATTR_SW_WAR
	.align		4
.L_102:
        /*005c*/ 	.byte	0x04, 0x36
        /*005e*/ 	.short	(.L_104 - .L_103)
.L_103:
        /*0060*/ 	.word	0x00000008
.L_104:


//--------------------- .nv.info._Z7prescanPiPKii --------------------------
	.section	.nv.info._Z7prescanPiPKii,"",@"SHT_CUDA_INFO"
	.sectionflags	@""
	.align	4


	//----- nvinfo : EIATTR_CUDA_API_VERSION
	.align		4
        /*0000*/ 	.byte	0x04, 0x37
        /*0002*/ 	.short	(.L_106 - .L_105)
.L_105:
        /*0004*/ 	.word	0x00000082


	//----- nvinfo : EIATTR_KPARAM_INFO
	.align		4
.L_106:
        /*0008*/ 	.byte	0x04, 0x17
        /*000a*/ 	.short	(.L_108 - .L_107)
.L_107:
        /*000c*/ 	.word	0x00000000
        /*0010*/ 	.short	0x0002
        /*0012*/ 	.short	0x0010
        /*0014*/ 	.byte	0x00, 0xf0, 0x11, 0x00


	//----- nvinfo : EIATTR_KPARAM_INFO
	.align		4
.L_108:
        /*0018*/ 	.byte	0x04, 0x17
        /*001a*/ 	.short	(.L_110 - .L_109)
.L_109:
        /*001c*/ 	.word	0x00000000
        /*0020*/ 	.short	0x0001
        /*0022*/ 	.short	0x0008
        /*0024*/ 	.byte	0x00, 0xf5, 0x21, 0x00


	//----- nvinfo : EIATTR_KPARAM_INFO
	.align		4
.L_110:
        /*0028*/ 	.byte	0x04, 0x17
        /*002a*/ 	.short	(.L_112 - .L_111)
.L_111:
        /*002c*/ 	.word	0x00000000
        /*0030*/ 	.short	0x0000
        /*0032*/ 	.short	0x0000
        /*0034*/ 	.byte	0x00, 0xf5, 0x21, 0x00


	//----- nvinfo : EIATTR_SPARSE_MMA_MASK
	.align		4
.L_112:
        /*0038*/ 	.byte	0x03, 0x50
        /*003a*/ 	.short	0x0000


	//----- nvinfo : EIATTR_MAXREG_COUNT
	.align		4
        /*003c*/ 	.byte	0x03, 0x1b
        /*003e*/ 	.short	0x00ff


	//----- nvinfo : EIATTR_NUM_BARRIERS
	.align		4
        /*0040*/ 	.byte	0x02, 0x4c
        /*0042*/ 	.byte	0x01
	.zero		1


	//----- nvinfo : EIATTR_MERCURY_ISA_VERSION
	.align		4
        /*0044*/ 	.byte	0x03, 0x5f
        /*0046*/ 	.short	0x0101


	//----- nvinfo : EIATTR_UNUSED_LOAD_BYTE_OFFSET
	.align		4
        /*0048*/ 	.byte	0x04, 0x44
        /*004a*/ 	.short	(.L_114 - .L_113)


	//   ....[0]....
.L_113:
        /*004c*/ 	.word	0x00000820
        /*0050*/ 	.word	0x0000fff0


	//----- nvinfo : EIATTR_VRC_CTA_INIT_COUNT
	.align		4
.L_114:
        /*0054*/ 	.byte	0x02, 0x4a
	.zero		1
	.zero		1


	//----- nvinfo : EIATTR_EXIT_INSTR_OFFSETS
	.align		4
        /*0058*/ 	.byte	0x04, 0x1c
        /*005a*/ 	.short	(.L_116 - .L_115)


	//   ....[0]....
.L_115:
        /*005c*/ 	.word	0x00000810


	//   ....[1]....
        /*0060*/ 	.word	0x00001170


	//----- nvinfo : EIATTR_CRS_STACK_SIZE
	.align		4
.L_116:
        /*0064*/ 	.byte	0x04, 0x1e
        /*0066*/ 	.short	(.L_118 - .L_117)
.L_117:
        /*0068*/ 	.word	0x00000000


	//----- nvinfo : EIATTR_CBANK_PARAM_SIZE
	.align		4
.L_118:
        /*006c*/ 	.byte	0x03, 0x19
        /*006e*/ 	.short	0x0014


	//----- nvinfo : EIATTR_PARAM_CBANK
	.align		4
        /*0070*/ 	.byte	0x04, 0x0a
        /*0072*/ 	.short	(.L_120 - .L_119)
	.align		4
.L_119:
        /*0074*/ 	.word	index@(.nv.constant0._Z7prescanPiPKii)
        /*0078*/ 	.short	0x0380
        /*007a*/ 	.short	0x0014


	//----- nvinfo : EIATTR_SW_WAR
	.align		4
.L_120:
        /*007c*/ 	.byte	0x04, 0x36
        /*007e*/ 	.short	(.L_122 - .L_121)
.L_121:
        /*0080*/ 	.word	0x00000008
.L_122:


//--------------------- .nv.callgraph             --------------------------
	.section	.nv.callgraph,"",@"SHT_CUDA_CALLGRAPH"
	.align	4
	.sectionentsize	8
	.align		4
        /*0000*/ 	.word	0x00000000
	.align		4
        /*0004*/ 	.word	0xffffffff
	.align		4
        /*0008*/ 	.word	0x00000000
	.align		4
        /*000c*/ 	.word	0xfffffffe
	.align		4
        /*0010*/ 	.word	0x00000000
	.align		4
        /*0014*/ 	.word	0xfffffffd
	.align		4
        /*0018*/ 	.word	0x00000000
	.align		4
        /*001c*/ 	.word	0xfffffffc


//--------------------- .nv.constant4             --------------------------
	.section	.nv.constant4,"a",@progbits
	.align	8
	.align		8
.nv.constant4:
        /*0000*/ 	.dword	_ZN34_INTERNAL_2913308c_4_k_cu_38561bbc4cuda3std3__45__cpo5beginE
	.align		8
        /*0008*/ 	.dword	_ZN34_INTERNAL_2913308c_4_k_cu_38561bbc4cuda3std3__45__cpo3endE
	.align		8
        /*0010*/ 	.dword	_ZN34_INTERNAL_2913308c_4_k_cu_38561bbc4cuda3std3__45__cpo6cbeginE
	.align		8
        /*0018*/ 	.dword	_ZN34_INTERNAL_2913308c_4_k_cu_38561bbc4cuda3std3__45__cpo4cendE
	.align		8
        /*0020*/ 	.dword	_ZN34_INTERNAL_2913308c_4_k_cu_38561bbc4cuda3std3__45__cpo6rbeginE
	.align		8
        /*0028*/ 	.dword	_ZN34_INTERNAL_2913308c_4_k_cu_38561bbc4cuda3std3__45__cpo4rendE
	.align		8
        /*0030*/ 	.dword	_ZN34_INTERNAL_2913308c_4_k_cu_38561bbc4cuda3std3__45__cpo7crbeginE
	.align		8
        /*0038*/ 	.dword	_ZN34_INTERNAL_2913308c_4_k_cu_38561bbc4cuda3std3__45__cpo5crendE
	.align		8
        /*0040*/ 	.dword	_ZN34_INTERNAL_2913308c_4_k_cu_38561bbc4cuda3std3__436_GLOBAL__N__2913308c_4_k_cu_38561bbc6ignoreE
	.align		8
        /*0048*/ 	.dword	_ZN34_INTERNAL_2913308c_4_k_cu_38561bbc4cuda3std3__419piecewise_constructE
	.align		8
        /*0050*/ 	.dword	_ZN34_INTERNAL_2913308c_4_k_cu_38561bbc4cuda3std3__48in_placeE
	.align		8
        /*0058*/ 	.dword	_ZN34_INTERNAL_2913308c_4_k_cu_38561bbc4cuda3std3__420unreachable_sentinelE
	.align		8
        /*0060*/ 	.dword	_ZN34_INTERNAL_2913308c_4_k_cu_38561bbc4cuda3std3__47nulloptE
	.align		8
        /*0068*/ 	.dword	_ZN34_INTERNAL_2913308c_4_k_cu_38561bbc4cuda3std3__48unexpectE
	.align		8
        /*0070*/ 	.dword	_ZN34_INTERNAL_2913308c_4_k_cu_38561bbc4cuda3std6ranges3__45__cpo4swapE
	.align		8
        /*0078*/ 	.dword	_ZN34_INTERNAL_2913308c_4_k_cu_38561bbc4cuda3std6ranges3__45__cpo9iter_moveE
	.align		8
        /*0080*/ 	.dword	_ZN34_INTERNAL_2913308c_4_k_cu_38561bbc4cuda3std6ranges3__45__cpo5beginE
	.align		8
        /*0088*/ 	.dword	_ZN34_INTERNAL_2913308c_4_k_cu_38561bbc4cuda3std6ranges3__45__cpo3endE
	.align		8
        /*0090*/ 	.dword	_ZN34_INTERNAL_2913308c_4_k_cu_38561bbc4cuda3std6ranges3__45__cpo6cbeginE
	.align		8
        /*0098*/ 	.dword	_ZN34_INTERNAL_2913308c_4_k_cu_38561bbc4cuda3std6ranges3__45__cpo4cendE
	.align		8
        /*00a0*/ 	.dword	_ZN34_INTERNAL_2913308c_4_k_cu_38561bbc4cuda3std6ranges3__45__cpo7advanceE
	.align		8
        /*00a8*/ 	.dword	_ZN34_INTERNAL_2913308c_4_k_cu_38561bbc4cuda3std6ranges3__45__cpo9iter_swapE
	.align		8
        /*00b0*/ 	.dword	_ZN34_INTERNAL_2913308c_4_k_cu_38561bbc4cuda3std6ranges3__45__cpo4nextE
	.align		8
        /*00b8*/ 	.dword	_ZN34_INTERNAL_2913308c_4_k_cu_38561bbc4cuda3std6ranges3__45__cpo4prevE
	.align		8
        /*00c0*/ 	.dword	_ZN34_INTERNAL_2913308c_4_k_cu_38561bbc4cuda3std6ranges3__45__cpo4dataE
	.align		8
        /*00c8*/ 	.dword	_ZN34_INTERNAL_2913308c_4_k_cu_38561bbc4cuda3std6ranges3__45__cpo5cdataE
	.align		8
        /*00d0*/ 	.dword	_ZN34_INTERNAL_2913308c_4_k_cu_38561bbc4cuda3std6ranges3__45__cpo4sizeE
	.align		8
        /*00d8*/ 	.dword	_ZN34_INTERNAL_2913308c_4_k_cu_38561bbc4cuda3std6ranges3__45__cpo5ssizeE
	.align		8
        /*00e0*/ 	.dword	_ZN34_INTERNAL_2913308c_4_k_cu_38561bbc4cuda3std6ranges3__45__cpo8distanceE
	.align		8
        /*00e8*/ 	.dword	_ZN34_INTERNAL_2913308c_4_k_cu_38561bbc6thrust24THRUST_300001_SM_1000_NS8cuda_cub3parE
	.align		8
        /*00f0*/ 	.dword	_ZN34_INTERNAL_2913308c_4_k_cu_38561bbc6thrust24THRUST_300001_SM_1000_NS8cuda_cub10par_nosyncE
	.align		8
        /*00f8*/ 	.dword	_ZN34_INTERNAL_2913308c_4_k_cu_38561bbc6thrust24THRUST_300001_SM_1000_NS6system6detail10sequential3seqE
	.align		8
        /*0100*/ 	.dword	_ZN34_INTERNAL_2913308c_4_k_cu_38561bbc6thrust24THRUST_300001_SM_1000_NS6system3cpp3parE
	.align		8
        /*0108*/ 	.dword	_ZN34_INTERNAL_2913308c_4_k_cu_38561bbc6thrust24THRUST_300001_SM_1000_NS12placeholders2_1E
	.align		8
        /*0110*/ 	.dword	_ZN34_INTERNAL_2913308c_4_k_cu_38561bbc6thrust24THRUST_300001_SM_1000_NS12placeholders2_2E
	.align		8
        /*0118*/ 	.dword	_ZN34_INTERNAL_2913308c_4_k_cu_38561bbc6thrust24THRUST_300001_SM_1000_NS12placeholders2_3E
	.align		8
        /*0120*/ 	.dword	_ZN34_INTERNAL_2913308c_4_k_cu_38561bbc6thrust24THRUST_300001_SM_1000_NS12placeholders2_4E
	.align		8
        /*0128*/ 	.dword	_ZN34_INTERNAL_2913308c_4_k_cu_38561bbc6thrust24THRUST_300001_SM_1000_NS12placeholders2_5E
	.align		8
        /*0130*/ 	.dword	_ZN34_INTERNAL_2913308c_4_k_cu_38561bbc6thrust24THRUST_300001_SM_1000_NS12placeholders2_6E
	.align		8
        /*0138*/ 	.dword	_ZN34_INTERNAL_2913308c_4_k_cu_38561bbc6thrust24THRUST_300001_SM_1000_NS12placeholders2_7E
	.align		8
        /*0140*/ 	.dword	_ZN34_INTERNAL_2913308c_4_k_cu_38561bbc6thrust24THRUST_300001_SM_1000_NS12placeholders2_8E
	.align		8
        /*0148*/ 	.dword	_ZN34_INTERNAL_2913308c_4_k_cu_38561bbc6thrust24THRUST_300001_SM_1000_NS12placeholders2_9E
	.align		8
        /*0150*/ 	.dword	_ZN34_INTERNAL_2913308c_4_k_cu_38561bbc6thrust24THRUST_300001_SM_1000_NS12placeholders3_10E
	.align		8
        /*0158*/ 	.dword	_ZN34_INTERNAL_2913308c_4_k_cu_38561bbc6thrust24THRUST_300001_SM_1000_NS3seqE
	.align		8
        /*0160*/ 	.dword	_ZN34_INTERNAL_2913308c_4_k_cu_38561bbc6thrust24THRUST_300001_SM_1000_NS6deviceE


//--------------------- .text._ZN3cub18CUB_300001_SM_10006detail11EmptyKernelIvEEvv --------------------------
	.section	.text._ZN3cub18CUB_300001_SM_10006detail11EmptyKernelIvEEvv,"ax",@progbits
	.align	128
        .global         _ZN3cub18CUB_300001_SM_10006detail11EmptyKernelIvEEvv
        .type           _ZN3cub18CUB_300001_SM_10006detail11EmptyKernelIvEEvv,@function
        .size           _ZN3cub18CUB_300001_SM_10006detail11EmptyKernelIvEEvv,(.L_x_24 - _ZN3cub18CUB_300001_SM_10006detail11EmptyKernelIvEEvv)
        .other          _ZN3cub18CUB_300001_SM_10006detail11EmptyKernelIvEEvv,@"STO_CUDA_ENTRY STV_DEFAULT"
_ZN3cub18CUB_300001_SM_10006detail11EmptyKernelIvEEvv:
.text._ZN3cub18CUB_300001_SM_10006detail11EmptyKernelIvEEvv:
[----:B------:R-:W-:Y:S01]  /*0000*/  LDC R1, c[0x0][0x37c] ;  /* 0x0000df00ff017b82 */ /* 0x000fe20000000800 */
[----:B------:R-:W-:Y:S05]  /*0010*/  EXIT ;  /* 0x000000000000794d */ /* 0x000fea0003800000 */
.L_x_0:
[----:B------:R-:W-:-:S00]  /*0020*/  BRA `(.L_x_0) ;  /* 0xfffffffc00fc7947 */ /* 0x000fc0000383ffff */
[----:B------:R-:W-:-:S00]  /*0030*/  NOP ;  /* 0x0000000000007918 */ /* 0x000fc00000000000 */
        /* <DEDUP_REMOVED lines=12> */
.L_x_24:


//--------------------- .text._Z4histPhiPi        --------------------------
	.section	.text._Z4histPhiPi,"ax",@progbits
	.align	128
        .global         _Z4histPhiPi
        .type           _Z4histPhiPi,@function
        .size           _Z4histPhiPi,(.L_x_25 - _Z4histPhiPi)
        .other          _Z4histPhiPi,@"STO_CUDA_ENTRY STV_DEFAULT"
_Z4histPhiPi:
.text._Z4histPhiPi:
[----:B------:R-:W-:Y:S01]  /*0000*/  LDC R1, c[0x0][0x37c] ;  /* 0x0000df00ff017b82 */ /* 0x000fe20000000800 */
[----:B------:R-:W0:Y:S01]  /*0010*/  S2R R0, SR_CTAID.X ;  /* 0x0000000000007919 */ /* 0x000e220000002500 */
[----:B------:R-:W0:Y:S06]  /*0020*/  LDCU UR4, c[0x0][0x360] ;  /* 0x00006c00ff0477ac */ /* 0x000e2c0008000800 */
[----:B------:R-:W1:Y:S01]  /*0030*/  LDC R2, c[0x0][0x370] ;  /* 0x0000dc00ff027b82 */ /* 0x000e620000000800 */
[----:B------:R-:W-:Y:S01]  /*0040*/  BSSY.RECONVERGENT B0, `(.L_x_1) ;  /* 0x0000055000007945 */ /* 0x000fe20003800200 */
[----:B------:R-:W0:Y:S01]  /*0050*/  S2R R3, SR_TID.X ;  /* 0x0000000000037919 */ /* 0x000e220000002100 */
[----:B------:R-:W2:Y:S01]  /*0060*/  LDCU UR5, c[0x0][0x388] ;  /* 0x00007100ff0577ac */ /* 0x000ea20008000800 */
[----:B------:R-:W3:Y:S01]  /*0070*/  LDCU.64 UR8, c[0x0][0x358] ;  /* 0x00006b00ff0877ac */ /* 0x000ee20008000a00 */
[----:B------:R-:W4:Y:S01]  /*0080*/  LDCU.64 UR6, c[0x0][0x380] ;  /* 0x00007000ff0677ac */ /* 0x000f220008000a00 */
[----:B------:R-:W0:Y:S02]  /*0090*/  LDCU.64 UR10, c[0x0][0x380] ;  /* 0x00007000ff0a77ac */ /* 0x000e240008000a00 */
[----:B0-----:R-:W-:-:S02]  /*00a0*/  IMAD R0, R0, UR4, R3 ;  /* 0x0000000400007c24 */ /* 0x001fc4000f8e0203 */
[----:B-1----:R-:W-:-:S03]  /*00b0*/  IMAD R3, R2, UR4, RZ ;  /* 0x0000000402037c24 */ /* 0x002fc6000f8e02ff */
[----:B--2---:R-:W-:-:S13]  /*00c0*/  ISETP.GE.AND P0, PT, R0, UR5, PT ;  /* 0x0000000500007c0c */ /* 0x004fda000bf06270 */
[----:B---34-:R-:W-:Y:S05]  /*00d0*/  @P0 BRA `(.L_x_2) ;  /* 0x00000004002c0947 */ /* 0x018fea0003800000 */
[----:B------:R-:W0:Y:S01]  /*00e0*/  I2F.U32.RP R8, R3 ;  /* 0x0000000300087306 */ /* 0x000e220000209000 */
[--C-:B------:R-:W-:Y:S01]  /*00f0*/  IMAD.IADD R2, R0, 0x1, R3.reuse ;  /* 0x0000000100027824 */ /* 0x100fe200078e0203 */
[----:B------:R-:W-:Y:S01]  /*0100*/  ISETP.NE.U32.AND P2, PT, R3, RZ, PT ;  /* 0x000000ff0300720c */ /* 0x000fe20003f45070 */
[----:B------:R-:W-:Y:S01]  /*0110*/  IMAD.MOV R9, RZ, RZ, -R3 ;  /* 0x000000ffff097224 */ /* 0x000fe200078e0a03 */
[----:B------:R-:W-:Y:S02]  /*0120*/  BSSY.RECONVERGENT B1, `(.L_x_3) ;  /* 0x000002a000017945 */ /* 0x000fe40003800200 */
[C---:B------:R-:W-:Y:S02]  /*0130*/  ISETP.GE.AND P0, PT, R2.reuse, UR5, PT ;  /* 0x0000000502007c0c */ /* 0x040fe4000bf06270 */
[----:B------:R-:W-:Y:S02]  /*0140*/  VIMNMX R7, PT, PT, R2, UR5, !PT ;  /* 0x0000000502077c48 */ /* 0x000fe4000ffe0100 */
[----:B------:R-:W-:-:S04]  /*0150*/  SEL R6, RZ, 0x1, P0 ;  /* 0x00000001ff067807 */ /* 0x000fc80000000000 */
[----:B------:R-:W-:Y:S01]  /*0160*/  IADD3 R2, PT, PT, R7, -R2, -R6 ;  /* 0x8000000207027210 */ /* 0x000fe20007ffe806 */
[----:B0-----:R-:W0:Y:S02]  /*0170*/  MUFU.RCP R8, R8 ;  /* 0x0000000800087308 */ /* 0x001e240000001000 */
[----:B0-----:R-:W-:-:S06]  /*0180*/  VIADD R4, R8, 0xffffffe ;  /* 0x0ffffffe08047836 */ /* 0x001fcc0000000000 */
[----:B------:R0:W1:Y:S02]  /*0190*/  F2I.FTZ.U32.TRUNC.NTZ R5, R4 ;  /* 0x0000000400057305 */ /* 0x000064000021f000 */
[----:B0-----:R-:W-:Y:S02]  /*01a0*/  IMAD.MOV.U32 R4, RZ, RZ, RZ ;  /* 0x000000ffff047224 */ /* 0x001fe400078e00ff */
[----:B-1----:R-:W-:-:S04]  /*01b0*/  IMAD R9, R9, R5, RZ ;  /* 0x0000000509097224 */ /* 0x002fc800078e02ff */
[----:B------:R-:W-:-:S06]  /*01c0*/  IMAD.HI.U32 R5, R5, R9, R4 ;  /* 0x0000000905057227 */ /* 0x000fcc00078e0004 */
[----:B------:R-:W-:-:S04]  /*01d0*/  IMAD.HI.U32 R5, R5, R2, RZ ;  /* 0x0000000205057227 */ /* 0x000fc800078e00ff */
[----:B------:R-:W-:-:S04]  /*01e0*/  IMAD.MOV R4, RZ, RZ, -R5 ;  /* 0x000000ffff047224 */ /* 0x000fc800078e0a05 */
[----:B------:R-:W-:-:S05]  /*01f0*/  IMAD R2, R3, R4, R2 ;  /* 0x0000000403027224 */ /* 0x000fca00078e0202 */
[----:B------:R-:W-:-:S13]  /*0200*/  ISETP.GE.U32.AND P0, PT, R2, R3, PT ;  /* 0x000000030200720c */ /* 0x000fda0003f06070 */
[----:B------:R-:W-:Y:S01]  /*0210*/  @P0 IMAD.IADD R2, R2, 0x1, -R3 ;  /* 0x0000000102020824 */ /* 0x000fe200078e0a03 */
[----:B------:R-:W-:-:S04]  /*0220*/  @P0 IADD3 R5, PT, PT, R5, 0x1, RZ ;  /* 0x0000000105050810 */ /* 0x000fc80007ffe0ff */
[----:B------:R-:W-:-:S13]  /*0230*/  ISETP.GE.U32.AND P1, PT, R2, R3, PT ;  /* 0x000000030200720c */ /* 0x000fda0003f26070 */
[----:B------:R-:W-:Y:S01]  /*0240*/  @P1 VIADD R5, R5, 0x1 ;  /* 0x0000000105051836 */ /* 0x000fe20000000000 */
[----:B------:R-:W-:-:S05]  /*0250*/  @!P2 LOP3.LUT R5, RZ, R3, RZ, 0x33, !PT ;  /* 0x00000003ff05a212 */ /* 0x000fca00078e33ff */
[----:B------:R-:W-:-:S05]  /*0260*/  IMAD.IADD R5, R6, 0x1, R5 ;  /* 0x0000000106057824 */ /* 0x000fca00078e0205 */
[C---:B------:R-:W-:Y:S02]  /*0270*/  LOP3.LUT R2, R5.reuse, 0x3, RZ, 0xc0, !PT ;  /* 0x0000000305027812 */ /* 0x040fe400078ec0ff */
[----:B------:R-:W-:Y:S02]  /*0280*/  ISETP.GE.U32.AND P0, PT, R5, 0x3, PT ;  /* 0x000000030500780c */ /* 0x000fe40003f06070 */
[----:B------:R-:W-:Y:S01]  /*0290*/  ISETP.NE.AND P1, PT, R2, 0x3, PT ;  /* 0x000000030200780c */ /* 0x000fe20003f25270 */
[----:B------:R-:W-:-:S12]  /*02a0*/  IMAD.MOV.U32 R2, RZ, RZ, R0 ;  /* 0x000000ffff027224 */ /* 0x000fd800078e0000 */
[----:B------:R-:W-:Y:S05]  /*02b0*/  @!P1 BRA `(.L_x_4) ;  /* 0x0000000000409947 */ /* 0x000fea0003800000 */
[----:B------:R-:W0:Y:S01]  /*02c0*/  S2R R7, SR_CgaCtaId ;  /* 0x0000000000077919 */ /* 0x000e220000008800 */
[----:B------:R-:W-:Y:S01]  /*02d0*/  VIADD R5, R5, 0x1 ;  /* 0x0000000105057836 */ /* 0x000fe20000000000 */
[----:B------:R-:W-:Y:S01]  /*02e0*/  MOV R4, 0x400 ;  /* 0x0000040000047802 */ /* 0x000fe20000000f00 */
[----:B------:R-:W-:-:S03]  /*02f0*/  IMAD.MOV.U32 R2, RZ, RZ, R0 ;  /* 0x000000ffff027224 */ /* 0x000fc600078e0000 */
[----:B------:R-:W-:-:S04]  /*0300*/  LOP3.LUT R5, R5, 0x3, RZ, 0xc0, !PT ;  /* 0x0000000305057812 */ /* 0x000fc800078ec0ff */
[----:B------:R-:W-:Y:S02]  /*0310*/  IADD3 R6, PT, PT, -R5, RZ, RZ ;  /* 0x000000ff05067210 */ /* 0x000fe40007ffe1ff */
[----:B0-----:R-:W-:-:S07]  /*0320*/  LEA R7, R7, R4, 0x18 ;  /* 0x0000000407077211 */ /* 0x001fce00078ec0ff */
.L_x_5:
[----:B------:R-:W-:-:S04]  /*0330*/  IADD3 R4, P1, PT, R2, UR6, RZ ;  /* 0x0000000602047c10 */ /* 0x000fc8000ff3e0ff */
[----:B------:R-:W-:-:S05]  /*0340*/  LEA.HI.X.SX32 R5, R2, UR7, 0x1, P1 ;  /* 0x0000000702057c11 */ /* 0x000fca00088f0eff */
[----:B------:R-:W2:Y:S01]  /*0350*/  LDG.E.U8 R4, desc[UR8][R4.64] ;  /* 0x0000000804047981 */ /* 0x000ea2000c1e1100 */
[----:B------:R-:W-:Y:S02]  /*0360*/  VIADD R6, R6, 0x1 ;  /* 0x0000000106067836 */ /* 0x000fe40000000000 */
[----:B------:R-:W-:-:S03]  /*0370*/  IMAD.IADD R2, R3, 0x1, R2 ;  /* 0x0000000103027824 */ /* 0x000fc600078e0202 */
[----:B------:R-:W-:Y:S01]  /*0380*/  ISETP.NE.AND P1, PT, R6, RZ, PT ;  /* 0x000000ff0600720c */ /* 0x000fe20003f25270 */
[----:B0-2---:R-:W-:-:S05]  /*0390*/  IMAD R8, R4, 0x4, R7 ;  /* 0x0000000404087824 */ /* 0x005fca00078e0207 */
[----:B------:R0:W-:Y:S07]  /*03a0*/  ATOMS.POPC.INC.32 RZ, [R8+URZ] ;  /* 0x0000000008ff7f8c */ /* 0x0001ee000d8000ff */
[----:B------:R-:W-:Y:S05]  /*03b0*/  @P1 BRA `(.L_x_5) ;  /* 0xfffffffc00dc1947 */ /* 0x000fea000383ffff */
.L_x_4:
[----:B------:R-:W-:Y:S05]  /*03c0*/  BSYNC.RECONVERGENT B1 ;  /* 0x0000000000017941 */ /* 0x000fea0003800200 */
.L_x_3:
[----:B------:R-:W-:Y:S05]  /*03d0*/  @!P0 BRA `(.L_x_2) ;  /* 0x00000000006c8947 */ /* 0x000fea0003800000 */
[----:B------:R-:W1:Y:S01]  /*03e0*/  S2R R5, SR_CgaCtaId ;  /* 0x0000000000057919 */ /* 0x000e620000008800 */
[----:B------:R-:W-:Y:S02]  /*03f0*/  MOV R4, 0x400 ;  /* 0x0000040000047802 */ /* 0x000fe40000000f00 */
[----:B------:R-:W-:Y:S02]  /*0400*/  SHF.R.S32.HI R17, RZ, 0x1f, R3 ;  /* 0x0000001fff117819 */ /* 0x000fe40000011403 */
[----:B-1----:R-:W-:-:S07]  /*0410*/  LEA R19, R5, R4, 0x18 ;  /* 0x0000000405137211 */ /* 0x002fce00078ec0ff */
.L_x_6:
[----:B------:R-:W-:-:S04]  /*0420*/  IADD3 R10, P0, PT, R2, UR10, RZ ;  /* 0x0000000a020a7c10 */ /* 0x000fc8000ff1e0ff */
[----:B------:R-:W-:Y:S02]  /*0430*/  LEA.HI.X.SX32 R11, R2, UR11, 0x1, P0 ;  /* 0x0000000b020b7c11 */ /* 0x000fe400080f0eff */
[----:B------:R-:W-:-:S03]  /*0440*/  IADD3 R4, P0, PT, R3, R10, RZ ;  /* 0x0000000a03047210 */ /* 0x000fc60007f1e0ff */
[----:B------:R-:W2:Y:S02]  /*0450*/  LDG.E.U8 R10, desc[UR8][R10.64] ;  /* 0x000000080a0a7981 */ /* 0x000ea4000c1e1100 */
[----:B------:R-:W-:Y:S01]  /*0460*/  IMAD.X R5, R17, 0x1, R11, P0 ;  /* 0x0000000111057824 */ /* 0x000fe200000e060b */
[----:B------:R-:W-:-:S04]  /*0470*/  IADD3 R6, P0, PT, R3, R4, RZ ;  /* 0x0000000403067210 */ /* 0x000fc80007f1e0ff */
[----:B------:R-:W-:Y:S01]  /*0480*/  IADD3.X R7, PT, PT, R17, R5, RZ, P0, !PT ;  /* 0x0000000511077210 */ /* 0x000fe200007fe4ff */
[----:B------:R-:W3:Y:S01]  /*0490*/  LDG.E.U8 R4, desc[UR8][R4.64] ;  /* 0x0000000804047981 */ /* 0x000ee2000c1e1100 */
[----:B0-----:R-:W-:-:S03]  /*04a0*/  IADD3 R8, P0, PT, R3, R6, RZ ;  /* 0x0000000603087210 */ /* 0x001fc60007f1e0ff */
[----:B------:R-:W4:Y:S02]  /*04b0*/  LDG.E.U8 R6, desc[UR8][R6.64] ;  /* 0x0000000806067981 */ /* 0x000f24000c1e1100 */
[----:B------:R-:W-:-:S05]  /*04c0*/  IMAD.X R9, R17, 0x1, R7, P0 ;  /* 0x0000000111097824 */ /* 0x000fca00000e0607 */
[----:B------:R-:W5:Y:S01]  /*04d0*/  LDG.E.U8 R8, desc[UR8][R8.64] ;  /* 0x0000000808087981 */ /* 0x000f62000c1e1100 */
[----:B------:R-:W-:-:S05]  /*04e0*/  IMAD R2, R3, 0x4, R2 ;  /* 0x0000000403027824 */ /* 0x000fca00078e0202 */
[----:B------:R-:W-:Y:S01]  /*04f0*/  ISETP.GE.AND P0, PT, R2, UR5, PT ;  /* 0x0000000502007c0c */ /* 0x000fe2000bf06270 */
[----:B-12---:R-:W-:-:S05]  /*0500*/  IMAD R12, R10, 0x4, R19 ;  /* 0x000000040a0c7824 */ /* 0x006fca00078e0213 */
[----:B------:R1:W-:Y:S01]  /*0510*/  ATOMS.POPC.INC.32 RZ, [R12+URZ] ;  /* 0x000000000cff7f8c */ /* 0x0003e2000d8000ff */
[--C-:B---3--:R-:W-:Y:S02]  /*0520*/  IMAD R13, R4, 0x4, R19.reuse ;  /* 0x00000004040d7824 */ /* 0x108fe400078e0213 */
[----:B----4-:R-:W-:-:S03]  /*0530*/  IMAD R14, R6, 0x4, R19 ;  /* 0x00000004060e7824 */ /* 0x010fc600078e0213 */
[----:B------:R1:W-:Y:S04]  /*0540*/  ATOMS.POPC.INC.32 RZ, [R13+URZ] ;  /* 0x000000000dff7f8c */ /* 0x0003e8000d8000ff */
[----:B------:R1:W-:Y:S01]  /*0550*/  ATOMS.POPC.INC.32 RZ, [R14+URZ] ;  /* 0x000000000eff7f8c */ /* 0x0003e2000d8000ff */
[----:B-----5:R-:W-:-:S05]  /*0560*/  LEA R15, R8, R19, 0x2 ;  /* 0x00000013080f7211 */ /* 0x020fca00078e10ff */
[----:B------:R1:W-:Y:S01]  /*0570*/  ATOMS.POPC.INC.32 RZ, [R15+URZ] ;  /* 0x000000000fff7f8c */ /* 0x0003e2000d8000ff */
[----:B------:R-:W-:Y:S05]  /*0580*/  @!P0 BRA `(.L_x_6) ;  /* 0xfffffffc00a48947 */ /* 0x000fea000383ffff */
.L_x_2:
[----:B------:R-:W-:Y:S05]  /*0590*/  BSYNC.RECONVERGENT B0 ;  /* 0x0000000000007941 */ /* 0x000fea0003800200 */
.L_x_1:
[----:B------:R-:W-:Y:S01]  /*05a0*/  BAR.SYNC.DEFER_BLOCKING 0x0 ;  /* 0x0000000000007b1d */ /* 0x000fe20000010000 */
[----:B------:R-:W-:-:S13]  /*05b0*/  ISETP.NE.AND P0, PT, R0, RZ, PT ;  /* 0x000000ff0000720c */ /* 0x000fda0003f05270 */
[----:B------:R-:W-:Y:S05]  /*05c0*/  @P0 EXIT ;  /* 0x000000000000094d */ /* 0x000fea0003800000 */
[----:B------:R-:W2:Y:S01]  /*05d0*/  S2UR UR5, SR_CgaCtaId ;  /* 0x00000000000579c3 */ /* 0x000ea20000008800 */
[----:B------:R-:W-:Y:S01]  /*05e0*/  UMOV UR4, 0x400 ;  /* 0x0000040000047882 */ /* 0x000fe20000000000 */
[----:B------:R-:W3:Y:S01]  /*05f0*/  LDCU.64 UR6, c[0x0][0x390] ;  /* 0x00007200ff0677ac */ /* 0x000ee20008000a00 */
[----:B--2---:R-:W-:Y:S02]  /*0600*/  ULEA UR4, UR5, UR4, 0x18 ;  /* 0x0000000405047291 */ /* 0x004fe4000f8ec0ff */
[----:B---3--:R-:W-:-:S04]  /*0610*/  UIADD3 UR5, UP0, UPT, UR6, 0x8, URZ ;  /* 0x0000000806057890 */ /* 0x008fc8000ff1e0ff */
[----:B------:R-:W-:Y:S02]  /*0620*/  UIADD3.X UR6, UPT, UPT, URZ, UR7, URZ, UP0, !UPT ;  /* 0x00000007ff067290 */ /* 0x000fe400087fe4ff */
[----:B------:R-:W-:Y:S01]  /*0630*/  IMAD.U32 R2, RZ, RZ, UR5 ;  /* 0x00000005ff027e24 */ /* 0x000fe2000f8e00ff */
[----:B------:R-:W2:Y:S03]  /*0640*/  LDS R5, [UR4] ;  /* 0x00000004ff057984 */ /* 0x000ea60008000800 */
[----:B------:R-:W-:-:S05]  /*0650*/  IMAD.U32 R3, RZ, RZ, UR6 ;  /* 0x00000006ff037e24 */ /* 0x000fca000f8e00ff */
[----:B--2---:R2:W-:Y:S01]  /*0660*/  REDG.E.ADD.STRONG.GPU desc[UR8][R2.64+-0x8], R5 ;  /* 0xfffff8050200798e */ /* 0x0045e2000c12e108 */
[----:B------:R-:W-:Y:S01]  /*0670*/  MOV R23, UR6 ;  /* 0x0000000600177c02 */ /* 0x000fe20008000f00 */
[----:B------:R-:W-:Y:S01]  /*0680*/  IMAD.U32 R0, RZ, RZ, UR5 ;  /* 0x00000005ff007e24 */ /* 0x000fe2000f8e00ff */
[----:B------:R-:W-:Y:S01]  /*0690*/  UIADD3 UR4, UPT, UPT, UR4, 0x8, URZ ;  /* 0x0000000804047890 */ /* 0x000fe2000fffe0ff */
[----:B------:R-:W-:-:S11]  /*06a0*/  UMOV UR5, 0x8 ;  /* 0x0000000800057882 */ /* 0x000fd60000000000 */
.L_x_7:
[----:B------:R-:W3:Y:S01]  /*06b0*/  LDS R9, [UR4+-0x4] ;  /* 0xfffffc04ff097984 */ /* 0x000ee20008000800 */
[----:B--2---:R-:W-:Y:S02]  /*06c0*/  IMAD.MOV.U32 R2, RZ, RZ, R0 ;  /* 0x000000ffff027224 */ /* 0x004fe400078e0000 */
[----:B------:R-:W-:Y:S01]  /*06d0*/  IMAD.MOV.U32 R3, RZ, RZ, R23 ;  /* 0x000000ffff037224 */ /* 0x000fe200078e0017 */
[----:B------:R-:W2:Y:S04]  /*06e0*/  LDS.64 R10, [UR4] ;  /* 0x00000004ff0a7984 */ /* 0x000ea80008000a00 */
[----:B-1----:R-:W1:Y:S04]  /*06f0*/  LDS.64 R12, [UR4+0x8] ;  /* 0x00000804ff0c7984 */ /* 0x002e680008000a00 */
[----:B------:R-:W4:Y:S04]  /*0700*/  LDS.64 R14, [UR4+0x10] ;  /* 0x00001004ff0e7984 */ /* 0x000f280008000a00 */
[----:B------:R-:W5:Y:S04]  /*0710*/  LDS.64 R16, [UR4+0x18] ;  /* 0x00001804ff107984 */ /* 0x000f680008000a00 */
[----:B------:R-:W0:Y:S04]  /*0720*/  LDS.64 R18, [UR4+0x20] ;  /* 0x00002004ff127984 */ /* 0x000e280008000a00 */
[----:B------:R-:W0:Y:S04]  /*0730*/  LDS.64 R20, [UR4+0x28] ;  /* 0x00002804ff147984 */ /* 0x000e280008000a00 */
[----:B------:R-:W0:Y:S04]  /*0740*/  LDS.64 R4, [UR4+0x30] ;  /* 0x00003004ff047984 */ /* 0x000e280008000a00 */
[----:B------:R-:W0:Y:S04]  /*0750*/  LDS R7, [UR4+0x38] ;  /* 0x00003804ff077984 */ /* 0x000e280008000800 */
[----:B---3--:R3:W-:Y:S04]  /*0760*/  REDG.E.ADD.STRONG.GPU desc[UR8][R2.64+-0x4], R9 ;  /* 0xfffffc090200798e */ /* 0x0087e8000c12e108 */
[----:B--2---:R3:W-:Y:S04]  /*0770*/  REDG.E.ADD.STRONG.GPU desc[UR8][R2.64], R10 ;  /* 0x0000000a0200798e */ /* 0x0047e8000c12e108 */
[----:B------:R3:W-:Y:S04]  /*0780*/  REDG.E.ADD.STRONG.GPU desc[UR8][R2.64+0x4], R11 ;  /* 0x0000040b0200798e */ /* 0x0007e8000c12e108 */
[----:B-1----:R3:W-:Y:S04]  /*0790*/  REDG.E.ADD.STRONG.GPU desc[UR8][R2.64+0x8], R12 ;  /* 0x0000080c0200798e */ /* 0x0027e8000c12e108 */
[----:B------:R3:W-:Y:S04]  /*07a0*/  REDG.E.ADD.STRONG.GPU desc[UR8][R2.64+0xc], R13 ;  /* 0x00000c0d0200798e */ /* 0x0007e8000c12e108 */
[----:B----4-:R3:W-:Y:S04]  /*07b0*/  REDG.E.ADD.STRONG.GPU desc[UR8][R2.64+0x10], R14 ;  /* 0x0000100e0200798e */ /* 0x0107e8000c12e108 */
[----:B------:R3:W-:Y:S04]  /*07c0*/  REDG.E.ADD.STRONG.GPU desc[UR8][R2.64+0x14], R15 ;  /* 0x0000140f0200798e */ /* 0x0007e8000c12e108 */
[----:B-----5:R3:W-:Y:S04]  /*07d0*/  REDG.E.ADD.STRONG.GPU desc[UR8][R2.64+0x18], R16 ;  /* 0x000018100200798e */ /* 0x0207e8000c12e108 */
[----:B------:R3:W-:Y:S04]  /*07e0*/  REDG.E.ADD.STRONG.GPU desc[UR8][R2.64+0x1c], R17 ;  /* 0x00001c110200798e */ /* 0x0007e8000c12e108 */
[----:B0-----:R3:W-:Y:S04]  /*07f0*/  REDG.E.ADD.STRONG.GPU desc[UR8][R2.64+0x20], R18 ;  /* 0x000020120200798e */ /* 0x0017e8000c12e108 */
[----:B------:R3:W-:Y:S04]  /*0800*/  REDG.E.ADD.STRONG.GPU desc[UR8][R2.64+0x24], R19 ;  /* 0x000024130200798e */ /* 0x0007e8000c12e108 */
[----:B------:R3:W-:Y:S04]  /*0810*/  REDG.E.ADD.STRONG.GPU desc[UR8][R2.64+0x28], R20 ;  /* 0x000028140200798e */ /* 0x0007e8000c12e108 */
[----:B------:R3:W-:Y:S04]  /*0820*/  REDG.E.ADD.STRONG.GPU desc[UR8][R2.64+0x2c], R21 ;  /* 0x00002c150200798e */ /* 0x0007e8000c12e108 */
[----:B------:R3:W-:Y:S04]  /*0830*/  REDG.E.ADD.STRONG.GPU desc[UR8][R2.64+0x30], R4 ;  /* 0x000030040200798e */ /* 0x0007e8000c12e108 */
[----:B------:R3:W-:Y:S04]  /*0840*/  REDG.E.ADD.STRONG.GPU desc[UR8][R2.64+0x34], R5 ;  /* 0x000034050200798e */ /* 0x0007e8000c12e108 */
[----:B------:R3:W-:Y:S01]  /*0850*/  REDG.E.ADD.STRONG.GPU desc[UR8][R2.64+0x38], R7 ;  /* 0x000038070200798e */ /* 0x0007e2000c12e108 */
[----:B------:R-:W-:Y:S01]  /*0860*/  UIADD3 UR5, UPT, UPT, UR5, 0x40, URZ ;  /* 0x0000004005057890 */ /* 0x000fe2000fffe0ff */
[----:B------:R-:W-:Y:S01]  /*0870*/  IADD3 R0, P0, PT, R2, 0x40, RZ ;  /* 0x0000004002007810 */ /* 0x000fe20007f1e0ff */
[----:B------:R-:W-:-:S02]  /*0880*/  UIADD3 UR4, UPT, UPT, UR4, 0x40, URZ ;  /* 0x0000004004047890 */ /* 0x000fc4000fffe0ff */
[----:B------:R-:W-:Y:S02]  /*0890*/  UISETP.NE.AND UP0, UPT, UR5, 0x408, UPT ;  /* 0x000004080500788c */ /* 0x000fe4000bf05270 */
[----:B------:R-:W-:-:S07]  /*08a0*/  IMAD.X R23, RZ, RZ, R3, P0 ;  /* 0x000000ffff177224 */ /* 0x000fce00000e0603 */
[----:B---3--:R-:W-:Y:S05]  /*08b0*/  BRA.U UP0, `(.L_x_7) ;  /* 0xfffffffd007c7547 */ /* 0x008fea000b83ffff */
[----:B------:R-:W-:Y:S05]  /*08c0*/  EXIT ;  /* 0x000000000000794d */ /* 0x000fea0003800000 */
.L_x_8:
        /* <DEDUP_REMOVED lines=11> */
.L_x_25:


//--------------------- .text._Z6kernelPiPh       --------------------------
	.section	.text._Z6kernelPiPh,"ax",@progbits
	.align	128
        .global         _Z6kernelPiPh
        .type           _Z6kernelPiPh,@function
        .size           _Z6kernelPiPh,(.L_x_26 - _Z6kernelPiPh)
        .other          _Z6kernelPiPh,@"STO_CUDA_ENTRY STV_DEFAULT"
_Z6kernelPiPh:
.text._Z6kernelPiPh:
[----:B------:R-:W-:Y:S01]  /*0000*/  LDC R1, c[0x0][0x37c] ;  /* 0x0000df00ff017b82 */ /* 0x000fe20000000800 */
[----:B------:R-:W0:Y:S01]  /*0010*/  S2R R0, SR_CTAID.X ;  /* 0x0000000000007919 */ /* 0x000e220000002500 */
[----:B------:R-:W0:Y:S01]  /*0020*/  LDCU UR4, c[0x0][0x360] ;  /* 0x00006c00ff0477ac */ /* 0x000e220008000800 */
[----:B------:R-:W0:Y:S02]  /*0030*/  S2R R3, SR_TID.X ;  /* 0x0000000000037919 */ /* 0x000e240000002100 */
[----:B0-----:R-:W-:-:S05]  /*0040*/  IMAD R0, R0, UR4, R3 ;  /* 0x0000000400007c24 */ /* 0x001fca000f8e0203 */
[----:B------:R-:W-:-:S13]  /*0050*/  ISETP.GT.AND P0, PT, R0, 0xff, PT ;  /* 0x000000ff0000780c */ /* 0x000fda0003f04270 */
[----:B------:R-:W-:Y:S05]  /*0060*/  @P0 EXIT ;  /* 0x000000000000094d */ /* 0x000fea0003800000 */
[----:B------:R-:W0:Y:S01]  /*0070*/  LDCU UR5, c[0x0][0x370] ;  /* 0x00006e00ff0577ac */ /* 0x000e220008000800 */
[----:B------:R-:W1:Y:S01]  /*0080*/  LDCU.64 UR6, c[0x0][0x358] ;  /* 0x00006b00ff0677ac */ /* 0x000e620008000a00 */
[----:B0-----:R-:W-:-:S12]  /*0090*/  UIMAD UR4, UR4, UR5, URZ ;  /* 0x00000005040472a4 */ /* 0x001fd8000f8e02ff */
.L_x_18:
[----:B01234-:R-:W0:Y:S01]  /*00a0*/  LDC.64 R2, c[0x0][0x380] ;  /* 0x0000e000ff027b82 */ /* 0x01fe220000000a00 */
[C---:B------:R-:W-:Y:S01]  /*00b0*/  ISETP.NE.AND P0, PT, R0.reuse, RZ, PT ;  /* 0x000000ff0000720c */ /* 0x040fe20003f05270 */
[----:B------:R-:W-:Y:S02]  /*00c0*/  IMAD.MOV.U32 R4, RZ, RZ, RZ ;  /* 0x000000ffff047224 */ /* 0x000fe400078e00ff */
[----:B0-----:R-:W-:-:S10]  /*00d0*/  IMAD.WIDE R2, R0, 0x4, R2 ;  /* 0x0000000400027825 */ /* 0x001fd400078e0202 */
[----:B-1----:R-:W2:Y:S04]  /*00e0*/  @P0 LDG.E R4, desc[UR6][R2.64+-0x4] ;  /* 0xfffffc0602040981 */ /* 0x002ea8000c1e1900 */
[----:B------:R-:W2:Y:S01]  /*00f0*/  LDG.E R5, desc[UR6][R2.64] ;  /* 0x0000000602057981 */ /* 0x000ea2000c1e1900 */
[----:B------:R-:W-:Y:S01]  /*0100*/  BSSY.RECONVERGENT B0, `(.L_x_9) ;  /* 0x0000052000007945 */ /* 0x000fe20003800200 */
[----:B--2---:R-:W-:-:S13]  /*0110*/  ISETP.GT.AND P0, PT, R5, R4, PT ;  /* 0x000000040500720c */ /* 0x004fda0003f04270 */
[----:B------:R-:W-:Y:S05]  /*0120*/  @!P0 BRA `(.L_x_10) ;  /* 0x00000004003c8947 */ /* 0x000fea0003800000 */
[----:B------:R-:W-:Y:S01]  /*0130*/  IMAD.IADD R10, R5, 0x1, -R4 ;  /* 0x00000001050a7824 */ /* 0x000fe200078e0a04 */
[----:B------:R-:W-:Y:S01]  /*0140*/  BSSY.RECONVERGENT B1, `(.L_x_11) ;  /* 0x0000021000017945 */ /* 0x000fe20003800200 */
[----:B------:R-:W-:Y:S02]  /*0150*/  IMAD.IADD R4, R4, 0x1, -R5 ;  /* 0x0000000104047824 */ /* 0x000fe400078e0a05 */
[----:B------:R-:W-:Y:S01]  /*0160*/  VIADD R7, R0, 0xffffffff ;  /* 0xffffffff00077836 */ /* 0x000fe20000000000 */
[----:B------:R-:W-:Y:S02]  /*0170*/  LOP3.LUT R11, R10, 0xf, RZ, 0xc0, !PT ;  /* 0x0000000f0a0b7812 */ /* 0x000fe400078ec0ff */
[----:B------:R-:W-:Y:S02]  /*0180*/  ISETP.GT.U32.AND P1, PT, R4, -0x10, PT ;  /* 0xfffffff00400780c */ /* 0x000fe40003f24070 */
[----:B------:R-:W-:-:S11]  /*0190*/  ISETP.NE.AND P0, PT, R11, RZ, PT ;  /* 0x000000ff0b00720c */ /* 0x000fd60003f05270 */
[----:B------:R-:W-:Y:S05]  /*01a0*/  @P1 BRA `(.L_x_12) ;  /* 0x0000000000681947 */ /* 0x000fea0003800000 */
[----:B------:R-:W0:Y:S01]  /*01b0*/  LDC.64 R8, c[0x0][0x388] ;  /* 0x0000e200ff087b82 */ /* 0x000e220000000a00 */
[----:B------:R-:W-:-:S05]  /*01c0*/  LOP3.LUT R2, R10, 0xfffffff0, RZ, 0xc0, !PT ;  /* 0xfffffff00a027812 */ /* 0x000fca00078ec0ff */
[----:B------:R-:W-:-:S07]  /*01d0*/  IMAD.MOV R4, RZ, RZ, -R2 ;  /* 0x000000ffff047224 */ /* 0x000fce00078e0a02 */
.L_x_13:
[----:B------:R-:W-:Y:S01]  /*01e0*/  SHF.R.S32.HI R6, RZ, 0x1f, R5 ;  /* 0x0000001fff067819 */ /* 0x000fe20000011405 */
[----:B------:R-:W-:Y:S01]  /*01f0*/  VIADD R4, R4, 0x10 ;  /* 0x0000001004047836 */ /* 0x000fe20000000000 */
[C---:B01----:R-:W-:Y:S01]  /*0200*/  IADD3 R2, P1, P2, R5.reuse, -0x8, R8 ;  /* 0xfffffff805027810 */ /* 0x043fe20007a3e008 */
[----:B------:R-:W-:-:S03]  /*0210*/  VIADD R5, R5, 0xfffffff0 ;  /* 0xfffffff005057836 */ /* 0x000fc60000000000 */
[----:B------:R-:W-:Y:S02]  /*0220*/  IADD3.X R3, PT, PT, R6, -0x1, R9, P1, P2 ;  /* 0xffffffff06037810 */ /* 0x000fe40000fe4409 */
[----:B------:R-:W-:-:S03]  /*0230*/  ISETP.NE.AND P1, PT, R4, RZ, PT ;  /* 0x000000ff0400720c */ /* 0x000fc60003f25270 */
[----:B------:R1:W-:Y:S04]  /*0240*/  STG.E.U8 desc[UR6][R2.64+0x7], R7 ;  /* 0x0000070702007986 */ /* 0x0003e8000c101106 */
        /* <DEDUP_REMOVED lines=14> */
[----:B------:R1:W-:Y:S01]  /*0330*/  STG.E.U8 desc[UR6][R2.64+-0x8], R7 ;  /* 0xfffff80702007986 */ /* 0x0003e2000c101106 */
[----:B------:R-:W-:Y:S05]  /*0340*/  @P1 BRA `(.L_x_13) ;  /* 0xfffffffc00a41947 */ /* 0x000fea000383ffff */
.L_x_12:
[----:B------:R-:W-:Y:S05]  /*0350*/  BSYNC.RECONVERGENT B1 ;  /* 0x0000000000017941 */ /* 0x000fea0003800200 */
.L_x_11:
[----:B------:R-:W-:Y:S05]  /*0360*/  @!P0 BRA `(.L_x_10) ;  /* 0x0000000000ac8947 */ /* 0x000fea0003800000 */
[----:B------:R-:W-:Y:S01]  /*0370*/  ISETP.GE.U32.AND P0, PT, R11, 0x8, PT ;  /* 0x000000080b00780c */ /* 0x000fe20003f06070 */
[----:B------:R-:W-:Y:S01]  /*0380*/  BSSY.RECONVERGENT B1, `(.L_x_14) ;  /* 0x0000010000017945 */ /* 0x000fe20003800200 */
[----:B------:R-:W-:-:S04]  /*0390*/  LOP3.LUT R4, R10, 0x7, RZ, 0xc0, !PT ;  /* 0x000000070a047812 */ /* 0x000fc800078ec0ff */
[----:B------:R-:W-:-:S07]  /*03a0*/  ISETP.NE.AND P1, PT, R4, RZ, PT ;  /* 0x000000ff0400720c */ /* 0x000fce0003f25270 */
[----:B------:R-:W-:Y:S06]  /*03b0*/  @!P0 BRA `(.L_x_15) ;  /* 0x0000000000308947 */ /* 0x000fec0003800000 */
[----:B------:R-:W1:Y:S02]  /*03c0*/  LDCU.64 UR8, c[0x0][0x388] ;  /* 0x00007100ff0877ac */ /* 0x000e640008000a00 */
[----:B-1----:R-:W-:-:S04]  /*03d0*/  IADD3 R2, P0, PT, R5, UR8, RZ ;  /* 0x0000000805027c10 */ /* 0x002fc8000ff1e0ff */
[C---:B------:R-:W-:Y:S01]  /*03e0*/  LEA.HI.X.SX32 R3, R5.reuse, UR9, 0x1, P0 ;  /* 0x0000000905037c11 */ /* 0x040fe200080f0eff */
[----:B------:R-:W-:-:S04]  /*03f0*/  VIADD R5, R5, 0xfffffff8 ;  /* 0xfffffff805057836 */ /* 0x000fc80000000000 */
[----:B------:R0:W-:Y:S04]  /*0400*/  STG.E.U8 desc[UR6][R2.64+-0x1], R7 ;  /* 0xffffff0702007986 */ /* 0x0001e8000c101106 */
[----:B------:R0:W-:Y:S04]  /*0410*/  STG.E.U8 desc[UR6][R2.64+-0x2], R7 ;  /* 0xfffffe0702007986 */ /* 0x0001e8000c101106 */
[----:B------:R0:W-:Y:S04]  /*0420*/  STG.E.U8 desc[UR6][R2.64+-0x3], R7 ;  /* 0xfffffd0702007986 */ /* 0x0001e8000c101106 */
[----:B------:R0:W-:Y:S04]  /*0430*/  STG.E.U8 desc[UR6][R2.64+-0x4], R7 ;  /* 0xfffffc0702007986 */ /* 0x0001e8000c101106 */
[----:B------:R0:W-:Y:S04]  /*0440*/  STG.E.U8 desc[UR6][R2.64+-0x5], R7 ;  /* 0xfffffb0702007986 */ /* 0x0001e8000c101106 */
[----:B------:R0:W-:Y:S04]  /*0450*/  STG.E.U8 desc[UR6][R2.64+-0x6], R7 ;  /* 0xfffffa0702007986 */ /* 0x0001e8000c101106 */
[----:B------:R0:W-:Y:S04]  /*0460*/  STG.E.U8 desc[UR6][R2.64+-0x7], R7 ;  /* 0xfffff90702007986 */ /* 0x0001e8000c101106 */
[----:B------:R0:W-:Y:S02]  /*0470*/  STG.E.U8 desc[UR6][R2.64+-0x8], R7 ;  /* 0xfffff80702007986 */ /* 0x0001e4000c101106 */
.L_x_15:
[----:B------:R-:W-:Y:S05]  /*0480*/  BSYNC.RECONVERGENT B1 ;  /* 0x0000000000017941 */ /* 0x000fea0003800200 */
.L_x_14:
[----:B------:R-:W-:Y:S05]  /*0490*/  @!P1 BRA `(.L_x_10) ;  /* 0x0000000000609947 */ /* 0x000fea0003800000 */
[----:B------:R-:W-:Y:S01]  /*04a0*/  ISETP.GE.U32.AND P0, PT, R4, 0x4, PT ;  /* 0x000000040400780c */ /* 0x000fe20003f06070 */
[----:B------:R-:W-:Y:S01]  /*04b0*/  BSSY.RECONVERGENT B1, `(.L_x_16) ;  /* 0x000000c000017945 */ /* 0x000fe20003800200 */
[----:B------:R-:W-:-:S04]  /*04c0*/  LOP3.LUT R10, R10, 0x3, RZ, 0xc0, !PT ;  /* 0x000000030a0a7812 */ /* 0x000fc800078ec0ff */
[----:B------:R-:W-:-:S07]  /*04d0*/  ISETP.NE.AND P1, PT, R10, RZ, PT ;  /* 0x000000ff0a00720c */ /* 0x000fce0003f25270 */
[----:B------:R-:W-:Y:S06]  /*04e0*/  @!P0 BRA `(.L_x_17) ;  /* 0x0000000000208947 */ /* 0x000fec0003800000 */
[----:B------:R-:W0:Y:S02]  /*04f0*/  LDCU.64 UR8, c[0x0][0x388] ;  /* 0x00007100ff0877ac */ /* 0x000e240008000a00 */
[----:B01----:R-:W-:-:S04]  /*0500*/  IADD3 R2, P0, PT, R5, UR8, RZ ;  /* 0x0000000805027c10 */ /* 0x003fc8000ff1e0ff */
[C---:B------:R-:W-:Y:S01]  /*0510*/  LEA.HI.X.SX32 R3, R5.reuse, UR9, 0x1, P0 ;  /* 0x0000000905037c11 */ /* 0x040fe200080f0eff */
[----:B------:R-:W-:-:S04]  /*0520*/  VIADD R5, R5, 0xfffffffc ;  /* 0xfffffffc05057836 */ /* 0x000fc80000000000 */
[----:B------:R2:W-:Y:S04]  /*0530*/  STG.E.U8 desc[UR6][R2.64+-0x1], R7 ;  /* 0xffffff0702007986 */ /* 0x0005e8000c101106 */
[----:B------:R2:W-:Y:S04]  /*0540*/  STG.E.U8 desc[UR6][R2.64+-0x2], R7 ;  /* 0xfffffe0702007986 */ /* 0x0005e8000c101106 */
[----:B------:R2:W-:Y:S04]  /*0550*/  STG.E.U8 desc[UR6][R2.64+-0x3], R7 ;  /* 0xfffffd0702007986 */ /* 0x0005e8000c101106 */
[----:B------:R2:W-:Y:S02]  /*0560*/  STG.E.U8 desc[UR6][R2.64+-0x4], R7 ;  /* 0xfffffc0702007986 */ /* 0x0005e4000c101106 */
.L_x_17:
[----:B------:R-:W-:Y:S05]  /*0570*/  BSYNC.RECONVERGENT B1 ;  /* 0x0000000000017941 */ /* 0x000fea0003800200 */
.L_x_16:
[----:B------:R-:W-:Y:S05]  /*0580*/  @!P1 BRA `(.L_x_10) ;  /* 0x0000000000249947 */ /* 0x000fea0003800000 */
[----:B------:R-:W0:Y:S02]  /*0590*/  LDCU.64 UR8, c[0x0][0x388] ;  /* 0x00007100ff0877ac */ /* 0x000e240008000a00 */
[----:B012---:R-:W-:-:S04]  /*05a0*/  IADD3 R2, P0, PT, R5, UR8, RZ ;  /* 0x0000000805027c10 */ /* 0x007fc8000ff1e0ff */
[----:B------:R-:W-:Y:S02]  /*05b0*/  LEA.HI.X.SX32 R3, R5, UR9, 0x1, P0 ;  /* 0x0000000905037c11 */ /* 0x000fe400080f0eff */
[----:B------:R-:W-:-:S03]  /*05c0*/  ISETP.NE.AND P0, PT, R10, 0x1, PT ;  /* 0x000000010a00780c */ /* 0x000fc60003f05270 */
[----:B------:R3:W-:Y:S10]  /*05d0*/  STG.E.U8 desc[UR6][R2.64+-0x1], R7 ;  /* 0xffffff0702007986 */ /* 0x0007f4000c101106 */
[----:B------:R-:W-:Y:S05]  /*05e0*/  @!P0 BRA `(.L_x_10) ;  /* 0x00000000000c8947 */ /* 0x000fea0003800000 */
[----:B------:R-:W-:Y:S01]  /*05f0*/  ISETP.NE.AND P0, PT, R10, 0x2, PT ;  /* 0x000000020a00780c */ /* 0x000fe20003f05270 */
[----:B------:R4:W-:-:S12]  /*0600*/  STG.E.U8 desc[UR6][R2.64+-0x2], R7 ;  /* 0xfffffe0702007986 */ /* 0x0009d8000c101106 */
[----:B------:R4:W-:Y:S02]  /*0610*/  @P0 STG.E.U8 desc[UR6][R2.64+-0x3], R7 ;  /* 0xfffffd0702000986 */ /* 0x0009e4000c101106 */
.L_x_10:
[----:B------:R-:W-:Y:S05]  /*0620*/  BSYNC.RECONVERGENT B0 ;  /* 0x0000000000007941 */ /* 0x000fea0003800200 */
.L_x_9:
[----:B------:R-:W-:-:S05]  /*0630*/  VIADD R0, R0, UR4 ;  /* 0x0000000400007c36 */ /* 0x000fca0008000000 */
[----:B------:R-:W-:-:S13]  /*0640*/  ISETP.GE.AND P0, PT, R0, 0x100, PT ;  /* 0x000001000000780c */ /* 0x000fda0003f06270 */
[----:B------:R-:W-:Y:S05]  /*0650*/  @!P0 BRA `(.L_x_18) ;  /* 0xfffffff800908947 */ /* 0x000fea000383ffff */
[----:B------:R-:W-:Y:S05]  /*0660*/  EXIT ;  /* 0x000000000000794d */ /* 0x000fea0003800000 */
.L_x_19:
        /* <DEDUP_REMOVED lines=9> */
.L_x_26:


//--------------------- .text._Z7prescanPiPKii    --------------------------
	.section	.text._Z7prescanPiPKii,"ax",@progbits
	.align	128
        .global         _Z7prescanPiPKii
        .type           _Z7prescanPiPKii,@function
        .size           _Z7prescanPiPKii,(.L_x_27 - _Z7prescanPiPKii)
        .other          _Z7prescanPiPKii,@"STO_CUDA_ENTRY STV_DEFAULT"
_Z7prescanPiPKii:
.text._Z7prescanPiPKii:
[----:B------:R-:W-:Y:S01]  /*0000*/  LDC R1, c[0x0][0x37c] ;  /* 0x0000df00ff017b82 */ /* 0x000fe20000000800 */
[----:B------:R-:W0:Y:S07]  /*0010*/  S2R R2, SR_TID.X ;  /* 0x0000000000027919 */ /* 0x000e2e0000002100 */
[----:B------:R-:W1:Y:S01]  /*0020*/  S2UR UR5, SR_CgaCtaId ;  /* 0x00000000000579c3 */ /* 0x000e620000008800 */
[----:B------:R-:W-:Y:S01]  /*0030*/  UMOV UR4, 0x400 ;  /* 0x0000040000047882 */ /* 0x000fe20000000000 */
[----:B------:R-:W2:Y:S01]  /*0040*/  LDCU.64 UR8, c[0x0][0x358] ;  /* 0x00006b00ff0877ac */ /* 0x000ea20008000a00 */
[----:B------:R-:W3:Y:S01]  /*0050*/  S2R R3, SR_CTAID.X ;  /* 0x0000000000037919 */ /* 0x000ee20000002500 */
[----:B------:R-:W-:Y:S04]  /*0060*/  BSSY.RECONVERGENT B0, `(.L_x_20) ;  /* 0x0000012000007945 */ /* 0x000fe80003800200 */
[----:B------:R-:W4:Y:S01]  /*0070*/  LDC R4, c[0x0][0x360] ;  /* 0x0000d800ff047b82 */ /* 0x000f220000000800 */
[----:B-1----:R-:W-:-:S06]  /*0080*/  ULEA UR4, UR5, UR4, 0x18 ;  /* 0x0000000405047291 */ /* 0x002fcc000f8ec0ff */
[C---:B0-----:R-:W-:Y:S02]  /*0090*/  LEA R7, R2.reuse, UR4, 0x2 ;  /* 0x0000000402077c11 */ /* 0x041fe4000f8e10ff */
[----:B------:R-:W-:Y:S01]  /*00a0*/  ISETP.GT.U32.AND P2, PT, R2, 0x7f, PT ;  /* 0x0000007f0200780c */ /* 0x000fe20003f44070 */
[----:B---3--:R-:W-:Y:S02]  /*00b0*/  IMAD R0, R3, 0x100, R2 ;  /* 0x0000010003007824 */ /* 0x008fe400078e0202 */
[----:B------:R0:W-:Y:S01]  /*00c0*/  STS [R7], RZ ;  /* 0x000000ff07007388 */ /* 0x0001e20000000800 */
[--C-:B----4-:R-:W-:Y:S01]  /*00d0*/  IMAD R4, R4, 0x4, R7.reuse ;  /* 0x0000000404047824 */ /* 0x110fe200078e0207 */
[----:B------:R-:W-:Y:S01]  /*00e0*/  P2R R3, PR, RZ, 0x4 ;  /* 0x00000004ff037803 */ /* 0x000fe20000000000 */
[----:B------:R-:W-:Y:S01]  /*00f0*/  IMAD R3, R2, 0x4, R7 ;  /* 0x0000000402037824 */ /* 0x000fe200078e0207 */
[----:B------:R-:W-:Y:S02]  /*0100*/  ISETP.GT.AND P0, PT, R0, 0xff, PT ;  /* 0x000000ff0000780c */ /* 0x000fe40003f04270 */
[----:B------:R0:W-:Y:S01]  /*0110*/  STS [R4], RZ ;  /* 0x000000ff04007388 */ /* 0x0001e20000000800 */
[----:B------:R-:W-:Y:S10]  /*0120*/  BAR.SYNC.DEFER_BLOCKING 0x0 ;  /* 0x0000000000007b1d */ /* 0x000ff40000010000 */
[----:B0-2---:R-:W-:Y:S05]  /*0130*/  @P0 BRA `(.L_x_21) ;  /* 0x0000000000100947 */ /* 0x005fea0003800000 */
[----:B------:R-:W0:Y:S02]  /*0140*/  LDC.64 R4, c[0x0][0x388] ;  /* 0x0000e200ff047b82 */ /* 0x000e240000000a00 */
[----:B0-----:R-:W-:-:S06]  /*0150*/  IMAD.WIDE R4, R0, 0x4, R4 ;  /* 0x0000000400047825 */ /* 0x001fcc00078e0204 */
[----:B------:R-:W2:Y:S04]  /*0160*/  LDG.E R4, desc[UR8][R4.64] ;  /* 0x0000000804047981 */ /* 0x000ea8000c1e1900 */
[----:B--2---:R0:W-:Y:S02]  /*0170*/  STS [R7], R4 ;  /* 0x0000000407007388 */ /* 0x0041e40000000800 */
.L_x_21:
[----:B------:R-:W-:Y:S05]  /*0180*/  BSYNC.RECONVERGENT B0 ;  /* 0x0000000000007941 */ /* 0x000fea0003800200 */
.L_x_20:
[----:B------:R-:W-:Y:S01]  /*0190*/  BAR.SYNC.DEFER_BLOCKING 0x0 ;  /* 0x0000000000007b1d */ /* 0x000fe20000010000 */
[C---:B------:R-:W-:Y:S02]  /*01a0*/  ISETP.GT.U32.AND P1, PT, R2.reuse, 0x3f, PT ;  /* 0x0000003f0200780c */ /* 0x040fe40003f24070 */
[C---:B------:R-:W-:Y:S02]  /*01b0*/  LEA R9, R2.reuse, 0x1, 0x1 ;  /* 0x0000000102097811 */ /* 0x040fe400078e08ff */
[C---:B------:R-:W-:Y:S02]  /*01c0*/  ISETP.GT.U32.AND P3, PT, R2.reuse, 0xf, PT ;  /* 0x0000000f0200780c */ /* 0x040fe40003f64070 */
[C---:B------:R-:W-:Y:S02]  /*01d0*/  ISETP.GT.U32.AND P4, PT, R2.reuse, 0x7, PT ;  /* 0x000000070200780c */ /* 0x040fe40003f84070 */
[C---:B------:R-:W-:Y:S02]  /*01e0*/  ISETP.GT.U32.AND P5, PT, R2.reuse, 0x3, PT ;  /* 0x000000030200780c */ /* 0x040fe40003fa4070 */
[----:B------:R-:W-:-:S02]  /*01f0*/  ISETP.GT.U32.AND P6, PT, R2, 0x1, PT ;  /* 0x000000010200780c */ /* 0x000fc40003fc4070 */
[----:B------:R-:W-:Y:S01]  /*0200*/  ISETP.NE.AND P0, PT, R2, RZ, PT ;  /* 0x000000ff0200720c */ /* 0x000fe20003f05270 */
[----:B0-----:R-:W-:Y:S04]  /*0210*/  @!P2 LDS R4, [R3] ;  /* 0x000000000304a984 */ /* 0x001fe80000000800 */
[----:B------:R-:W0:Y:S02]  /*0220*/  @!P2 LDS R5, [R3+0x4] ;  /* 0x000004000305a984 */ /* 0x000e240000000800 */
[----:B0-----:R-:W-:Y:S02]  /*0230*/  @!P2 IADD3 R6, PT, PT, R4, R5, RZ ;  /* 0x000000050406a210 */ /* 0x001fe40007ffe0ff */
[----:B------:R-:W-:-:S03]  /*0240*/  LEA R4, R9, UR4, 0x3 ;  /* 0x0000000409047c11 */ /* 0x000fc6000f8e18ff */
[----:B------:R0:W-:Y:S01]  /*0250*/  @!P2 STS [R3+0x4], R6 ;  /* 0x000004060300a388 */ /* 0x0001e20000000800 */
[----:B------:R-:W-:Y:S01]  /*0260*/  BAR.SYNC.DEFER_BLOCKING 0x0 ;  /* 0x0000000000007b1d */ /* 0x000fe20000010000 */
[----:B------:R-:W-:Y:S01]  /*0270*/  ISETP.GT.U32.AND P2, PT, R2, 0x1f, PT ;  /* 0x0000001f0200780c */ /* 0x000fe20003f44070 */
[C-C-:B------:R-:W-:Y:S02]  /*0280*/  IMAD R12, R9.reuse, 0x78, R4.reuse ;  /* 0x00000078090c7824 */ /* 0x140fe400078e0204 */
[----:B0-----:R-:W-:Y:S02]  /*0290*/  IMAD R6, R9, 0x18, R4 ;  /* 0x0000001809067824 */ /* 0x001fe400078e0204 */
[----:B------:R-:W-:Y:S04]  /*02a0*/  @!P1 LDS R5, [R4+-0x4] ;  /* 0xfffffc0004059984 */ /* 0x000fe80000000800 */
[----:B------:R-:W0:Y:S02]  /*02b0*/  @!P1 LDS R8, [R4+0x4] ;  /* 0x0000040004089984 */ /* 0x000e240000000800 */
[----:B0-----:R-:W-:-:S02]  /*02c0*/  @!P1 IMAD.IADD R7, R5, 0x1, R8 ;  /* 0x0000000105079824 */ /* 0x001fc400078e0208 */
[----:B------:R-:W-:-:S03]  /*02d0*/  IMAD R5, R9, 0x8, R4 ;  /* 0x0000000809057824 */ /* 0x000fc600078e0204 */
[----:B------:R0:W-:Y:S01]  /*02e0*/  @!P1 STS [R4+0x4], R7 ;  /* 0x0000040704009388 */ /* 0x0001e20000000800 */
[----:B------:R-:W-:Y:S01]  /*02f0*/  BAR.SYNC.DEFER_BLOCKING 0x0 ;  /* 0x0000000000007b1d */ /* 0x000fe20000010000 */
[----:B0-----:R-:W-:-:S05]  /*0300*/  IMAD R7, R9, 0x38, R4 ;  /* 0x0000003809077824 */ /* 0x001fca00078e0204 */
[----:B------:R-:W-:Y:S04]  /*0310*/  @!P2 LDS R8, [R5+-0x4] ;  /* 0xfffffc000508a984 */ /* 0x000fe80000000800 */
[----:B------:R-:W0:Y:S02]  /*0320*/  @!P2 LDS R11, [R5+0xc] ;  /* 0x00000c00050ba984 */ /* 0x000e240000000800 */
[----:B0-----:R-:W-:-:S05]  /*0330*/  @!P2 IADD3 R8, PT, PT, R8, R11, RZ ;  /* 0x0000000b0808a210 */ /* 0x001fca0007ffe0ff */
[----:B------:R-:W-:Y:S01]  /*0340*/  @!P2 STS [R5+0xc], R8 ;  /* 0x00000c080500a388 */ /* 0x000fe20000000800 */
[----:B------:R-:W-:Y:S06]  /*0350*/  BAR.SYNC.DEFER_BLOCKING 0x0 ;  /* 0x0000000000007b1d */ /* 0x000fec0000010000 */
[----:B------:R-:W-:Y:S04]  /*0360*/  @!P3 LDS R10, [R6+-0x4] ;  /* 0xfffffc00060ab984 */ /* 0x000fe80000000800 */
[----:B------:R-:W0:Y:S02]  /*0370*/  @!P3 LDS R11, [R6+0x1c] ;  /* 0x00001c00060bb984 */ /* 0x000e240000000800 */
[----:B0-----:R-:W-:-:S05]  /*0380*/  @!P3 IMAD.IADD R11, R10, 0x1, R11 ;  /* 0x000000010a0bb824 */ /* 0x001fca00078e020b */
[----:B------:R0:W-:Y:S01]  /*0390*/  @!P3 STS [R6+0x1c], R11 ;  /* 0x00001c0b0600b388 */ /* 0x0001e20000000800 */
[----:B------:R-:W-:Y:S01]  /*03a0*/  BAR.SYNC.DEFER_BLOCKING 0x0 ;  /* 0x0000000000007b1d */ /* 0x000fe20000010000 */
[----:B0-----:R-:W-:-:S05]  /*03b0*/  IMAD R11, R9, 0xf8, R4 ;  /* 0x000000f8090b7824 */ /* 0x001fca00078e0204 */
[----:B------:R-:W-:Y:S04]  /*03c0*/  @!P4 LDS R10, [R7+-0x4] ;  /* 0xfffffc00070ac984 */ /* 0x000fe80000000800 */
[----:B------:R-:W0:Y:S02]  /*03d0*/  @!P4 LDS R13, [R7+0x3c] ;  /* 0x00003c00070dc984 */ /* 0x000e240000000800 */
[----:B0-----:R-:W-:-:S05]  /*03e0*/  @!P4 IMAD.IADD R10, R10, 0x1, R13 ;  /* 0x000000010a0ac824 */ /* 0x001fca00078e020d */
[----:B------:R-:W-:Y:S01]  /*03f0*/  @!P4 STS [R7+0x3c], R10 ;  /* 0x00003c0a0700c388 */ /* 0x000fe20000000800 */
[----:B------:R-:W-:Y:S06]  /*0400*/  BAR.SYNC.DEFER_BLOCKING 0x0 ;  /* 0x0000000000007b1d */ /* 0x000fec0000010000 */
        /* <DEDUP_REMOVED lines=8> */
[----:B------:R-:W-:Y:S01]  /*0490*/  @!P6 STS [R11+0xfc], R10 ;  /* 0x0000fc0a0b00e388 */ /* 0x000fe20000000800 */
[----:B------:R-:W-:Y:S06]  /*04a0*/  BAR.SYNC.DEFER_BLOCKING 0x0 ;  /* 0x0000000000007b1d */ /* 0x000fec0000010000 */
[----:B------:R-:W-:Y:S04]  /*04b0*/  @!P0 LDS R9, [UR4+0x3fc] ;  /* 0x0003fc04ff098984 */ /* 0x000fe80008000800 */
[----:B------:R-:W-:Y:S04]  /*04c0*/  @!P0 LDS R8, [UR4+0x1fc] ;  /* 0x0001fc04ff088984 */ /* 0x000fe80008000800 */
[----:B------:R-:W-:Y:S01]  /*04d0*/  @!P0 STS [UR4+0x3fc], RZ ;  /* 0x0003fcffff008988 */ /* 0x000fe20008000804 */
[----:B------:R-:W-:Y:S06]  /*04e0*/  BAR.SYNC.DEFER_BLOCKING 0x0 ;  /* 0x0000000000007b1d */ /* 0x000fec0000010000 */
[----:B------:R-:W-:Y:S04]  /*04f0*/  @!P0 LDS R13, [UR4+0x1fc] ;  /* 0x0001fc04ff0d8984 */ /* 0x000fe80008000800 */
[----:B------:R-:W0:Y:S02]  /*0500*/  @!P0 LDS R14, [UR4+0x3fc] ;  /* 0x0003fc04ff0e8984 */ /* 0x000e240008000800 */
[----:B0-----:R-:W-:-:S02]  /*0510*/  @!P0 IMAD.IADD R13, R13, 0x1, R14 ;  /* 0x000000010d0d8824 */ /* 0x001fc400078e020e */
[----:B------:R-:W-:Y:S04]  /*0520*/  @!P0 STS [UR4+0x1fc], R14 ;  /* 0x0001fc0eff008988 */ /* 0x000fe80008000804 */
[----:B------:R-:W-:Y:S01]  /*0530*/  @!P0 STS [UR4+0x3fc], R13 ;  /* 0x0003fc0dff008988 */ /* 0x000fe20008000804 */
[----:B------:R-:W-:Y:S06]  /*0540*/  BAR.SYNC.DEFER_BLOCKING 0x0 ;  /* 0x0000000000007b1d */ /* 0x000fec0000010000 */
[----:B------:R-:W-:Y:S04]  /*0550*/  @!P6 LDS R10, [R11+-0x4] ;  /* 0xfffffc000b0ae984 */ /* 0x000fe80000000800 */
[----:B------:R-:W0:Y:S02]  /*0560*/  @!P6 LDS R15, [R11+0xfc] ;  /* 0x0000fc000b0fe984 */ /* 0x000e240000000800 */
[----:B0-----:R-:W-:-:S02]  /*0570*/  @!P6 IADD3 R10, PT, PT, R10, R15, RZ ;  /* 0x0000000f0a0ae210 */ /* 0x001fc40007ffe0ff */
[----:B------:R-:W-:Y:S04]  /*0580*/  @!P6 STS [R11+-0x4], R15 ;  /* 0xfffffc0f0b00e388 */ /* 0x000fe80000000800 */
[----:B------:R-:W-:Y:S01]  /*0590*/  @!P6 STS [R11+0xfc], R10 ;  /* 0x0000fc0a0b00e388 */ /* 0x000fe20000000800 */
[----:B------:R-:W-:Y:S01]  /*05a0*/  BAR.SYNC.DEFER_BLOCKING 0x0 ;  /* 0x0000000000007b1d */ /* 0x000fe20000010000 */
[----:B------:R-:W-:-:S05]  /*05b0*/  ISETP.GT.U32.AND P6, PT, R2, 0x7f, PT ;  /* 0x0000007f0200780c */ /* 0x000fca0003fc4070 */
[----:B------:R-:W-:Y:S04]  /*05c0*/  @!P5 LDS R16, [R12+-0x4] ;  /* 0xfffffc000c10d984 */ /* 0x000fe80000000800 */
[----:B------:R-:W0:Y:S02]  /*05d0*/  @!P5 LDS R17, [R12+0x7c] ;  /* 0x00007c000c11d984 */ /* 0x000e240000000800 */
[----:B0-----:R-:W-:Y:S02]  /*05e0*/  @!P5 IMAD.IADD R19, R16, 0x1, R17 ;  /* 0x000000011013d824 */ /* 0x001fe400078e0211 */
[----:B------:R-:W-:Y:S04]  /*05f0*/  @!P5 STS [R12+-0x4], R17 ;  /* 0xfffffc110c00d388 */ /* 0x000fe80000000800 */
[----:B------:R-:W-:Y:S01]  /*0600*/  @!P5 STS [R12+0x7c], R19 ;  /* 0x00007c130c00d388 */ /* 0x000fe20000000800 */
[----:B------:R-:W-:Y:S06]  /*0610*/  BAR.SYNC.DEFER_BLOCKING 0x0 ;  /* 0x0000000000007b1d */ /* 0x000fec0000010000 */
[----:B------:R-:W-:Y:S04]  /*0620*/  @!P4 LDS R13, [R7+-0x4] ;  /* 0xfffffc00070dc984 */ /* 0x000fe80000000800 */
[----:B------:R-:W0:Y:S02]  /*0630*/  @!P4 LDS R14, [R7+0x3c] ;  /* 0x00003c00070ec984 */ /* 0x000e240000000800 */
[----:B0-----:R-:W-:-:S02]  /*0640*/  @!P4 IMAD.IADD R16, R13, 0x1, R14 ;  /* 0x000000010d10c824 */ /* 0x001fc400078e020e */
[----:B------:R-:W-:Y:S04]  /*0650*/  @!P4 STS [R7+-0x4], R14 ;  /* 0xfffffc0e0700c388 */ /* 0x000fe80000000800 */
[----:B------:R-:W-:Y:S01]  /*0660*/  @!P4 STS [R7+0x3c], R16 ;  /* 0x00003c100700c388 */ /* 0x000fe20000000800 */
[----:B------:R-:W-:Y:S06]  /*0670*/  BAR.SYNC.DEFER_BLOCKING 0x0 ;  /* 0x0000000000007b1d */ /* 0x000fec0000010000 */
[----:B------:R-:W-:Y:S04]  /*0680*/  @!P3 LDS R10, [R6+-0x4] ;  /* 0xfffffc00060ab984 */ /* 0x000fe80000000800 */
[----:B------:R-:W0:Y:S02]  /*0690*/  @!P3 LDS R11, [R6+0x1c] ;  /* 0x00001c00060bb984 */ /* 0x000e240000000800 */
[----:B0-----:R-:W-:-:S02]  /*06a0*/  @!P3 IADD3 R13, PT, PT, R10, R11, RZ ;  /* 0x0000000b0a0db210 */ /* 0x001fc40007ffe0ff */
        /* <DEDUP_REMOVED lines=14> */
[----:B------:R-:W-:Y:S01]  /*0790*/  BAR.SYNC.DEFER_BLOCKING 0x0 ;  /* 0x0000000000007b1d */ /* 0x000fe20000010000 */
[----:B------:R-:W-:-:S05]  /*07a0*/  ISETP.NE.AND P1, PT, R0, RZ, PT ;  /* 0x000000ff0000720c */ /* 0x000fca0003f25270 */
[----:B------:R-:W-:Y:S04]  /*07b0*/  @!P6 LDS R2, [R3] ;  /* 0x000000000302e984 */ /* 0x000fe80000000800 */
[----:B------:R-:W0:Y:S02]  /*07c0*/  @!P6 LDS R6, [R3+0x4] ;  /* 0x000004000306e984 */ /* 0x000e240000000800 */
[----:B0-----:R-:W-:Y:S02]  /*07d0*/  @!P6 IADD3 R2, PT, PT, R2, R6, RZ ;  /* 0x000000060202e210 */ /* 0x001fe40007ffe0ff */
[----:B------:R0:W-:Y:S04]  /*07e0*/  @!P6 STS [R3], R6 ;  /* 0x000000060300e388 */ /* 0x0001e80000000800 */
[----:B------:R0:W-:Y:S01]  /*07f0*/  @!P6 STS [R3+0x4], R2 ;  /* 0x000004020300e388 */ /* 0x0001e20000000800 */
[----:B------:R-:W-:Y:S06]  /*0800*/  BAR.SYNC.DEFER_BLOCKING 0x0 ;  /* 0x0000000000007b1d */ /* 0x000fec0000010000 */
[----:B------:R-:W-:Y:S05]  /*0810*/  @P1 EXIT ;  /* 0x000000000000194d */ /* 0x000fea0003800000 */
[----:B0-----:R-:W0:Y:S01]  /*0820*/  LDS.128 R4, [UR4] ;  /* 0x00000004ff047984 */ /* 0x001e220008000c00 */
[----:B------:R-:W0:Y:S01]  /*0830*/  LDC.64 R2, c[0x0][0x380] ;  /* 0x0000e000ff027b82 */ /* 0x000e220000000a00 */
[----:B------:R-:W1:Y:S01]  /*0840*/  LDCU.64 UR6, c[0x0][0x380] ;  /* 0x00007000ff0677ac */ /* 0x000e620008000a00 */
[----:B------:R-:W-:Y:S01]  /*0850*/  @!P0 IMAD.IADD R0, R8, 0x1, R9 ;  /* 0x0000000108008824 */ /* 0x000fe200078e0209 */
[----:B------:R-:W-:Y:S02]  /*0860*/  UIADD3 UR4, UPT, UPT, UR4, 0x8, URZ ;  /* 0x0000000804047890 */ /* 0x000fe4000fffe0ff */
[----:B-1----:R-:W-:-:S04]  /*0870*/  UIADD3 UR5, UP0, UPT, UR6, 0x8, URZ ;  /* 0x0000000806057890 */ /* 0x002fc8000ff1e0ff */
[----:B------:R-:W-:Y:S02]  /*0880*/  UIADD3.X UR6, UPT, UPT, URZ, UR7, URZ, UP0, !UPT ;  /* 0x00000007ff067290 */ /* 0x000fe400087fe4ff */
[----:B------:R-:W-:Y:S01]  /*0890*/  IMAD.U32 R20, RZ, RZ, UR5 ;  /* 0x00000005ff147e24 */ /* 0x000fe2000f8e00ff */
[----:B------:R-:W-:-:S03]  /*08a0*/  UMOV UR5, 0x10 ;  /* 0x0000001000057882 */ /* 0x000fc60000000000 */
[----:B------:R-:W-:Y:S01]  /*08b0*/  MOV R21, UR6 ;  /* 0x0000000600157c02 */ /* 0x000fe20008000f00 */
[----:B0-----:R0:W-:Y:S04]  /*08c0*/  STG.E desc[UR8][R2.64], R5 ;  /* 0x0000000502007986 */ /* 0x0011e8000c101908 */
[----:B------:R0:W-:Y:S04]  /*08d0*/  STG.E desc[UR8][R2.64+0x4], R6 ;  /* 0x0000040602007986 */ /* 0x0001e8000c101908 */
[----:B------:R0:W-:Y:S02]  /*08e0*/  STG.E desc[UR8][R2.64+0x8], R7 ;  /* 0x0000080702007986 */ /* 0x0001e4000c101908 */
.L_x_22:
[----:B0-----:R-:W0:Y:S01]  /*08f0*/  LDS.64 R4, [UR4+0x150] ;  /* 0x00015004ff047984 */ /* 0x001e220008000a00 */
[----:B------:R-:W-:Y:S01]  /*0900*/  IMAD.MOV.U32 R2, RZ, RZ, R20 ;  /* 0x000000ffff027224 */ /* 0x000fe200078e0014 */
[----:B------:R-:W-:Y:S01]  /*0910*/  UIADD3 UR5, UPT, UPT, UR5, 0x150, URZ ;  /* 0x0000015005057890 */ /* 0x000fe2000fffe0ff */
[----:B------:R-:W-:Y:S01]  /*0920*/  IMAD.MOV.U32 R3, RZ, RZ, R21 ;  /* 0x000000ffff037224 */ /* 0x000fe200078e0015 */
[----:B------:R-:W1:Y:S02]  /*0930*/  LDS.64 R18, [UR4+0x10] ;  /* 0x00001004ff127984 */ /* 0x000e640008000a00 */
[----:B------:R-:W-:Y:S02]  /*0940*/  UISETP.NE.AND UP0, UPT, UR5, 0x400, UPT ;  /* 0x000004000500788c */ /* 0x000fe4000bf05270 */
[----:B------:R-:W2:Y:S04]  /*0950*/  LDS.64 R8, [UR4+0x20] ;  /* 0x00002004ff087984 */ /* 0x000ea80008000a00 */
[----:B------:R-:W3:Y:S04]  /*0960*/  LDS.64 R24, [UR4+0x8] ;  /* 0x00000804ff187984 */ /* 0x000ee80008000a00 */
[----:B------:R-:W4:Y:S04]  /*0970*/  LDS.64 R10, [UR4+0x18] ;  /* 0x00001804ff0a7984 */ /* 0x000f280008000a00 */
[----:B------:R-:W5:Y:S04]  /*0980*/  LDS.64 R12, [UR4+0x28] ;  /* 0x00002804ff0c7984 */ /* 0x000f680008000a00 */
[----:B------:R-:W5:Y:S04]  /*0990*/  LDS.64 R6, [UR4+0x30] ;  /* 0x00003004ff067984 */ /* 0x000f680008000a00 */
[----:B------:R-:W5:Y:S04]  /*09a0*/  LDS.64 R16, [UR4+0x38] ;  /* 0x00003804ff107984 */ /* 0x000f680008000a00 */
[----:B------:R-:W5:Y:S04]  /*09b0*/  LDS.64 R14, [UR4+0x40] ;  /* 0x00004004ff0e7984 */ /* 0x000f680008000a00 */
[----:B------:R-:W5:Y:S04]  /*09c0*/  LDS.64 R22, [UR4+0x50] ;  /* 0x00005004ff167984 */ /* 0x000f680008000a00 */
[----:B0-----:R-:W-:Y:S04]  /*09d0*/  STG.E desc[UR8][R2.64+0x14c], R4 ;  /* 0x00014c0402007986 */ /* 0x001fe8000c101908 */
[----:B------:R-:W-:Y:S04]  /*09e0*/  STG.E desc[UR8][R2.64+0x150], R5 ;  /* 0x0001500502007986 */ /* 0x000fe8000c101908 */
[----:B-1----:R-:W-:Y:S04]  /*09f0*/  STG.E desc[UR8][R2.64+0xc], R18 ;  /* 0x00000c1202007986 */ /* 0x002fe8000c101908 */
[----:B------:R-:W-:Y:S04]  /*0a00*/  STG.E desc[UR8][R2.64+0x10], R19 ;  /* 0x0000101302007986 */ /* 0x000fe8000c101908 */
[----:B--2---:R-:W-:Y:S04]  /*0a10*/  STG.E desc[UR8][R2.64+0x1c], R8 ;  /* 0x00001c0802007986 */ /* 0x004fe8000c101908 */
[----:B------:R-:W-:Y:S04]  /*0a20*/  STG.E desc[UR8][R2.64+0x20], R9 ;  /* 0x0000200902007986 */ /* 0x000fe8000c101908 */
[----:B------:R-:W0:Y:S04]  /*0a30*/  LDS.64 R4, [UR4+0x58] ;  /* 0x00005804ff047984 */ /* 0x000e280008000a00 */
[----:B------:R-:W1:Y:S04]  /*0a40*/  LDS.64 R28, [UR4+0x60] ;  /* 0x00006004ff1c7984 */ /* 0x000e680008000a00 */
[----:B------:R-:W2:Y:S04]  /*0a50*/  LDS.64 R26, [UR4+0x68] ;  /* 0x00006804ff1a7984 */ /* 0x000ea80008000a00 */
[----:B------:R-:W2:Y:S04]  /*0a60*/  LDS.64 R18, [UR4+0x78] ;  /* 0x00007804ff127984 */ /* 0x000ea80008000a00 */
[----:B------:R-:W2:Y:S04]  /*0a70*/  LDS.64 R8, [UR4+0x80] ;  /* 0x00008004ff087984 */ /* 0x000ea80008000a00 */
[----:B------:R-:W2:Y:S04]  /*0a80*/  LDS.64 R20, [UR4+0x48] ;  /* 0x00004804ff147984 */ /* 0x000ea80008000a00 */
[----:B---3--:R-:W-:Y:S04]  /*0a90*/  STG.E desc[UR8][R2.64+0x4], R24 ;  /* 0x0000041802007986 */ /* 0x008fe8000c101908 */
[----:B------:R-:W-:Y:S04]  /*0aa0*/  STG.E desc[UR8][R2.64+0x8], R25 ;  /* 0x0000081902007986 */ /* 0x000fe8000c101908 */
[----:B----4-:R-:W-:Y:S04]  /*0ab0*/  STG.E desc[UR8][R2.64+0x14], R10 ;  /* 0x0000140a02007986 */ /* 0x010fe8000c101908 */
[----:B------:R-:W-:Y:S04]  /*0ac0*/  STG.E desc[UR8][R2.64+0x18], R11 ;  /* 0x0000180b02007986 */ /* 0x000fe8000c101908 */
[----:B-----5:R-:W-:Y:S04]  /*0ad0*/  STG.E desc[UR8][R2.64+0x24], R12 ;  /* 0x0000240c02007986 */ /* 0x020fe8000c101908 */
[----:B------:R-:W-:Y:S04]  /*0ae0*/  STG.E desc[UR8][R2.64+0x28], R13 ;  /* 0x0000280d02007986 */ /* 0x000fe8000c101908 */
        /* <DEDUP_REMOVED lines=8> */
[----:B0-----:R-:W-:Y:S04]  /*0b70*/  STG.E desc[UR8][R2.64+0x54], R4 ;  /* 0x0000540402007986 */ /* 0x001fe8000c101908 */
[----:B------:R-:W-:Y:S04]  /*0b80*/  STG.E desc[UR8][R2.64+0x58], R5 ;  /* 0x0000580502007986 */ /* 0x000fe8000c101908 */
[----:B-1----:R-:W-:Y:S04]  /*0b90*/  STG.E desc[UR8][R2.64+0x5c], R28 ;  /* 0x00005c1c02007986 */ /* 0x002fe8000c101908 */
[----:B------:R-:W-:Y:S04]  /*0ba0*/  STG.E desc[UR8][R2.64+0x60], R29 ;  /* 0x0000601d02007986 */ /* 0x000fe8000c101908 */
[----:B--2---:R-:W-:Y:S04]  /*0bb0*/  STG.E desc[UR8][R2.64+0x64], R26 ;  /* 0x0000641a02007986 */ /* 0x004fe8000c101908 */
[----:B------:R-:W-:Y:S04]  /*0bc0*/  STG.E desc[UR8][R2.64+0x68], R27 ;  /* 0x0000681b02007986 */ /* 0x000fe8000c101908 */
[----:B------:R-:W-:Y:S04]  /*0bd0*/  STG.E desc[UR8][R2.64+0x74], R18 ;  /* 0x0000741202007986 */ /* 0x000fe8000c101908 */
[----:B------:R-:W-:Y:S04]  /*0be0*/  STG.E desc[UR8][R2.64+0x78], R19 ;  /* 0x0000781302007986 */ /* 0x000fe8000c101908 */
[----:B------:R-:W-:Y:S04]  /*0bf0*/  STG.E desc[UR8][R2.64+0x7c], R8 ;  /* 0x00007c0802007986 */ /* 0x000fe8000c101908 */
[----:B------:R-:W-:Y:S04]  /*0c00*/  STG.E desc[UR8][R2.64+0x80], R9 ;  /* 0x0000800902007986 */ /* 0x000fe8000c101908 */
[----:B------:R-:W0:Y:S04]  /*0c10*/  LDS.64 R24, [UR4+0x70] ;  /* 0x00007004ff187984 */ /* 0x000e280008000a00 */
[----:B------:R-:W1:Y:S04]  /*0c20*/  LDS.64 R10, [UR4+0x88] ;  /* 0x00008804ff0a7984 */ /* 0x000e680008000a00 */
        /* <DEDUP_REMOVED lines=8> */
[----:B------:R-:W5:Y:S04]  /*0cb0*/  LDS.64 R26, [UR4+0xd8] ;  /* 0x0000d804ff1a7984 */ /* 0x000f680008000a00 */
[----:B------:R-:W5:Y:S04]  /*0cc0*/  LDS.64 R8, [UR4+0xe8] ;  /* 0x0000e804ff087984 */ /* 0x000f680008000a00 */
[----:B------:R-:W-:Y:S04]  /*0cd0*/  STG.E desc[UR8][R2.64+0x44], R20 ;  /* 0x0000441402007986 */ /* 0x000fe8000c101908 */
[----:B------:R-:W-:Y:S04]  /*0ce0*/  STG.E desc[UR8][R2.64+0x48], R21 ;  /* 0x0000481502007986 */ /* 0x000fe8000c101908 */
[----:B------:R-:W5:Y:S04]  /*0cf0*/  LDS.64 R20, [UR4+0xc0] ;  /* 0x0000c004ff147984 */ /* 0x000f680008000a00 */
[----:B0-----:R-:W-:Y:S04]  /*0d00*/  STG.E desc[UR8][R2.64+0x6c], R24 ;  /* 0x00006c1802007986 */ /* 0x001fe8000c101908 */
[----:B------:R-:W-:Y:S04]  /*0d10*/  STG.E desc[UR8][R2.64+0x70], R25 ;  /* 0x0000701902007986 */ /* 0x000fe8000c101908 */
[----:B-1----:R-:W-:Y:S04]  /*0d20*/  STG.E desc[UR8][R2.64+0x84], R10 ;  /* 0x0000840a02007986 */ /* 0x002fe8000c101908 */
[----:B------:R-:W-:Y:S04]  /*0d30*/  STG.E desc[UR8][R2.64+0x88], R11 ;  /* 0x0000880b02007986 */ /* 0x000fe8000c101908 */
[----:B--2---:R-:W-:Y:S04]  /*0d40*/  STG.E desc[UR8][R2.64+0x8c], R6 ;  /* 0x00008c0602007986 */ /* 0x004fe8000c101908 */
[----:B------:R-:W-:Y:S04]  /*0d50*/  STG.E desc[UR8][R2.64+0x90], R7 ;  /* 0x0000900702007986 */ /* 0x000fe8000c101908 */
        /* <DEDUP_REMOVED lines=32> */
[----:B------:R-:W5:Y:S01]  /*0f60*/  LDS.64 R20, [UR4+0x128] ;  /* 0x00012804ff147984 */ /* 0x000f620008000a00 */
[----:B------:R-:W-:-:S03]  /*0f70*/  UIADD3 UR4, UPT, UPT, UR4, 0x150, URZ ;  /* 0x0000015004047890 */ /* 0x000fc6000fffe0ff */
        /* <DEDUP_REMOVED lines=24> */
[----:B------:R0:W-:Y:S04]  /*1100*/  STG.E desc[UR8][R2.64+0x124], R20 ;  /* 0x0001241402007986 */ /* 0x0001e8000c101908 */
[----:B------:R1:W-:Y:S01]  /*1110*/  STG.E desc[UR8][R2.64+0x128], R21 ;  /* 0x0001281502007986 */ /* 0x0003e2000c101908 */
[----:B0-----:R-:W-:-:S04]  /*1120*/  IADD3 R20, P0, PT, R2, 0x150, RZ ;  /* 0x0000015002147810 */ /* 0x001fc80007f1e0ff */
[----:B-1----:R-:W-:Y:S01]  /*1130*/  IADD3.X R21, PT, PT, RZ, R3, RZ, P0, !PT ;  /* 0x00000003ff157210 */ /* 0x002fe200007fe4ff */
[----:B------:R-:W-:Y:S08]  /*1140*/  BRA.U UP0, `(.L_x_22) ;  /* 0xfffffff500e87547 */ /* 0x000ff0000b83ffff */
[----:B------:R-:W0:Y:S02]  /*1150*/  LDC.64 R2, c[0x0][0x380] ;  /* 0x0000e000ff027b82 */ /* 0x000e240000000a00 */
[----:B0-----:R-:W-:Y:S01]  /*1160*/  STG.E desc[UR8][R2.64+0x3fc], R0 ;  /* 0x0003fc0002007986 */ /* 0x001fe2000c101908 */
[----:B------:R-:W-:Y:S05]  /*1170*/  EXIT ;  /* 0x000000000000794d */ /* 0x000fea0003800000 */
.L_x_23:
        /* <DEDUP_REMOVED lines=16> */
.L_x_27:


//--------------------- .nv.shared.reserved.0     --------------------------
	.section	.nv.shared.reserved.0,"aw",@nobits
	.weak		__nv_reservedSMEM_offset_0_alias
	.size		__nv_reservedSMEM_offset_0_alias, 0, 64
	.other		__nv_reservedSMEM_offset_0_alias,@"STO_CUDA_RESERVED_SHARED STV_DEFAULT"
__nv_reservedSMEM_offset_0_alias:
	.zero		0
	.zero		64


//--------------------- .nv.global                --------------------------
	.section	.nv.global,"aw",@nobits
.nv.global:
	.type		_ZN34_INTERNAL_2913308c_4_k_cu_38561bbc6thrust24THRUST_300001_SM_1000_NS12placeholders2_8E,@object
	.size		_ZN34_INTERNAL_2913308c_4_k_cu_38561bbc6thrust24THRUST_300001_SM_1000_NS12placeholders2_8E,(_ZN34_INTERNAL_2913308c_4_k_cu_38561bbc4cuda3std3__436_GLOBAL__N__2913308c_4_k_cu_38561bbc6ignoreE - _ZN34_INTERNAL_2913308c_4_k_cu_38561bbc6thrust24THRUST_300001_SM_1000_NS12placeholders2_8E)
_ZN34_INTERNAL_2913308c_4_k_cu_38561bbc6thrust24THRUST_300001_SM_1000_NS12placeholders2_8E:
	.zero		1
	.type		_ZN34_INTERNAL_2913308c_4_k_cu_38561bbc4cuda3std3__436_GLOBAL__N__2913308c_4_k_cu_38561bbc6ignoreE,@object
	.size		_ZN34_INTERNAL_2913308c_4_k_cu_38561bbc4cuda3std3__436_GLOBAL__N__2913308c_4_k_cu_38561bbc6ignoreE,(_ZN34_INTERNAL_2913308c_4_k_cu_38561bbc4cuda3std6ranges3__45__cpo4dataE - _ZN34_INTERNAL_2913308c_4_k_cu_38561bbc4cuda3std3__436_GLOBAL__N__2913308c_4_k_cu_38561bbc6ignoreE)
_ZN34_INTERNAL_2913308c_4_k_cu_38561bbc4cuda3std3__436_GLOBAL__N__2913308c_4_k_cu_38561bbc6ignoreE:
	.zero		1
	.type		_ZN34_INTERNAL_2913308c_4_k_cu_38561bbc4cuda3std6ranges3__45__cpo4dataE,@object
	.size		_ZN34_INTERNAL_2913308c_4_k_cu_38561bbc4cuda3std6ranges3__45__cpo4dataE,(_ZN34_INTERNAL_2913308c_4_k_cu_38561bbc6thrust24THRUST_300001_SM_1000_NS6system3cpp3parE - _ZN34_INTERNAL_2913308c_4_k_cu_38561bbc4cuda3std6ranges3__45__cpo4dataE)
_ZN34_INTERNAL_2913308c_4_k_cu_38561bbc4cuda3std6ranges3__45__cpo4dataE:
	.zero		1
	.type		_ZN34_INTERNAL_2913308c_4_k_cu_38561bbc6thrust24THRUST_300001_SM_1000_NS6system3cpp3parE,@object
	.size		_ZN34_INTERNAL_2913308c_4_k_cu_38561bbc6thrust24THRUST_300001_SM_1000_NS6system3cpp3parE,(_ZN34_INTERNAL_2913308c_4_k_cu_38561bbc4cuda3std3__45__cpo5beginE - _ZN34_INTERNAL_2913308c_4_k_cu_38561bbc6thrust24THRUST_300001_SM_1000_NS6system3cpp3parE)
_ZN34_INTERNAL_2913308c_4_k_cu_38561bbc6thrust24THRUST_300001_SM_1000_NS6system3cpp3parE:
	.zero		1
	.type		_ZN34_INTERNAL_2913308c_4_k_cu_38561bbc4cuda3std3__45__cpo5beginE,@object
	.size		_ZN34_INTERNAL_2913308c_4_k_cu_38561bbc4cuda3std3__45__cpo5beginE,(_ZN34_INTERNAL_2913308c_4_k_cu_38561bbc4cuda3std6ranges3__45__cpo5beginE - _ZN34_INTERNAL_2913308c_4_k_cu_38561bbc4cuda3std3__45__cpo5beginE)
_ZN34_INTERNAL_2913308c_4_k_cu_38561bbc4cuda3std3__45__cpo5beginE:
	.zero		1
	.type		_ZN34_INTERNAL_2913308c_4_k_cu_38561bbc4cuda3std6ranges3__45__cpo5beginE,@object
	.size		_ZN34_INTERNAL_2913308c_4_k_cu_38561bbc4cuda3std6ranges3__45__cpo5beginE,(_ZN34_INTERNAL_2913308c_4_k_cu_38561bbc6thrust24THRUST_300001_SM_1000_NS6deviceE - _ZN34_INTERNAL_2913308c_4_k_cu_38561bbc4cuda3std6ranges3__45__cpo5beginE)
_ZN34_INTERNAL_2913308c_4_k_cu_38561bbc4cuda3std6ranges3__45__cpo5beginE:
	.zero		1
	.type		_ZN34_INTERNAL_2913308c_4_k_cu_38561bbc6thrust24THRUST_300001_SM_1000_NS6deviceE,@object
	.size		_ZN34_INTERNAL_2913308c_4_k_cu_38561bbc6thrust24THRUST_300001_SM_1000_NS6deviceE,(_ZN34_INTERNAL_2913308c_4_k_cu_38561bbc4cuda3std3__47nulloptE - _ZN34_INTERNAL_2913308c_4_k_cu_38561bbc6thrust24THRUST_300001_SM_1000_NS6deviceE)
_ZN34_INTERNAL_2913308c_4_k_cu_38561bbc6thrust24THRUST_300001_SM_1000_NS6deviceE:
	.zero		1
	.type		_ZN34_INTERNAL_2913308c_4_k_cu_38561bbc4cuda3std3__47nulloptE,@object
	.size		_ZN34_INTERNAL_2913308c_4_k_cu_38561bbc4cuda3std3__47nulloptE,(_ZN34_INTERNAL_2913308c_4_k_cu_38561bbc4cuda3std6ranges3__45__cpo8distanceE - _ZN34_INTERNAL_2913308c_4_k_cu_38561bbc4cuda3std3__47nulloptE)
_ZN34_INTERNAL_2913308c_4_k_cu_38561bbc4cuda3std3__47nulloptE:
	.zero		1
	.type		_ZN34_INTERNAL_2913308c_4_k_cu_38561bbc4cuda3std6ranges3__45__cpo8distanceE,@object
	.size		_ZN34_INTERNAL_2913308c_4_k_cu_38561bbc4cuda3std6ranges3__45__cpo8distanceE,(_ZN34_INTERNAL_2913308c_4_k_cu_38561bbc6thrust24THRUST_300001_SM_1000_NS12placeholders2_4E - _ZN34_INTERNAL_2913308c_4_k_cu_38561bbc4cuda3std6ranges3__45__cpo8distanceE)
_ZN34_INTERNAL_2913308c_4_k_cu_38561bbc4cuda3std6ranges3__45__cpo8distanceE:
	.zero		1
	.type		_ZN34_INTERNAL_2913308c_4_k_cu_38561bbc6thrust24THRUST_300001_SM_1000_NS12placeholders2_4E,@object
	.size		_ZN34_INTERNAL_2913308c_4_k_cu_38561bbc6thrust24THRUST_300001_SM_1000_NS12placeholders2_4E,(_ZN34_INTERNAL_2913308c_4_k_cu_38561bbc4cuda3std3__45__cpo6rbeginE - _ZN34_INTERNAL_2913308c_4_k_cu_38561bbc6thrust24THRUST_300001_SM_1000_NS12placeholders2_4E)
_ZN34_INTERNAL_2913308c_4_k_cu_38561bbc6thrust24THRUST_300001_SM_1000_NS12placeholders2_4E:
	.zero		1
	.type		_ZN34_INTERNAL_2913308c_4_k_cu_38561bbc4cuda3std3__45__cpo6rbeginE,@object
	.size		_ZN34_INTERNAL_2913308c_4_k_cu_38561bbc4cuda3std3__45__cpo6rbeginE,(_ZN34_INTERNAL_2913308c_4_k_cu_38561bbc4cuda3std6ranges3__45__cpo7advanceE - _ZN34_INTERNAL_2913308c_4_k_cu_38561bbc4cuda3std3__45__cpo6rbeginE)
_ZN34_INTERNAL_2913308c_4_k_cu_38561bbc4cuda3std3__45__cpo6rbeginE:
	.zero		1
	.type		_ZN34_INTERNAL_2913308c_4_k_cu_38561bbc4cuda3std6ranges3__45__cpo7advanceE,@object
	.size		_ZN34_INTERNAL_2913308c_4_k_cu_38561bbc4cuda3std6ranges3__45__cpo7advanceE,(_ZN34_INTERNAL_2913308c_4_k_cu_38561bbc6thrust24THRUST_300001_SM_1000_NS12placeholders3_10E - _ZN34_INTERNAL_2913308c_4_k_cu_38561bbc4cuda3std6ranges3__45__cpo7advanceE)
_ZN34_INTERNAL_2913308c_4_k_cu_38561bbc4cuda3std6ranges3__45__cpo7advanceE:
	.zero		1
	.type		_ZN34_INTERNAL_2913308c_4_k_cu_38561bbc6thrust24THRUST_300001_SM_1000_NS12placeholders3_10E,@object
	.size		_ZN34_INTERNAL_2913308c_4_k_cu_38561bbc6thrust24THRUST_300001_SM_1000_NS12placeholders3_10E,(_ZN34_INTERNAL_2913308c_4_k_cu_38561bbc4cuda3std3__48in_placeE - _ZN34_INTERNAL_2913308c_4_k_cu_38561bbc6thrust24THRUST_300001_SM_1000_NS12placeholders3_10E)
_ZN34_INTERNAL_2913308c_4_k_cu_38561bbc6thrust24THRUST_300001_SM_1000_NS12placeholders3_10E:
	.zero		1
	.type		_ZN34_INTERNAL_2913308c_4_k_cu_38561bbc4cuda3std3__48in_placeE,@object
	.size		_ZN34_INTERNAL_2913308c_4_k_cu_38561bbc4cuda3std3__48in_placeE,(_ZN34_INTERNAL_2913308c_4_k_cu_38561bbc4cuda3std6ranges3__45__cpo4sizeE - _ZN34_INTERNAL_2913308c_4_k_cu_38561bbc4cuda3std3__48in_placeE)
_ZN34_INTERNAL_2913308c_4_k_cu_38561bbc4cuda3std3__48in_placeE:
	.zero		1
	.type		_ZN34_INTERNAL_2913308c_4_k_cu_38561bbc4cuda3std6ranges3__45__cpo4sizeE,@object
	.size		_ZN34_INTERNAL_2913308c_4_k_cu_38561bbc4cuda3std6ranges3__45__cpo4sizeE,(_ZN34_INTERNAL_2913308c_4_k_cu_38561bbc6thrust24THRUST_300001_SM_1000_NS12placeholders2_2E - _ZN34_INTERNAL_2913308c_4_k_cu_38561bbc4cuda3std6ranges3__45__cpo4sizeE)
_ZN34_INTERNAL_2913308c_4_k_cu_38561bbc4cuda3std6ranges3__45__cpo4sizeE:
	.zero		1
	.type		_ZN34_INTERNAL_2913308c_4_k_cu_38561bbc6thrust24THRUST_300001_SM_1000_NS12placeholders2_2E,@object
	.size		_ZN34_INTERNAL_2913308c_4_k_cu_38561bbc6thrust24THRUST_300001_SM_1000_NS12placeholders2_2E,(_ZN34_INTERNAL_2913308c_4_k_cu_38561bbc4cuda3std3__45__cpo6cbeginE - _ZN34_INTERNAL_2913308c_4_k_cu_38561bbc6thrust24THRUST_300001_SM_1000_NS12placeholders2_2E)
_ZN34_INTERNAL_2913308c_4_k_cu_38561bbc6thrust24THRUST_300001_SM_1000_NS12placeholders2_2E:
	.zero		1
	.type		_ZN34_INTERNAL_2913308c_4_k_cu_38561bbc4cuda3std3__45__cpo6cbeginE,@object
	.size		_ZN34_INTERNAL_2913308c_4_k_cu_38561bbc4cuda3std3__45__cpo6cbeginE,(_ZN34_INTERNAL_2913308c_4_k_cu_38561bbc4cuda3std6ranges3__45__cpo6cbeginE - _ZN34_INTERNAL_2913308c_4_k_cu_38561bbc4cuda3std3__45__cpo6cbeginE)
_ZN34_INTERNAL_2913308c_4_k_cu_38561bbc4cuda3std3__45__cpo6cbeginE:
	.zero		1
	.type		_ZN34_INTERNAL_2913308c_4_k_cu_38561bbc4cuda3std6ranges3__45__cpo6cbeginE,@object
	.size		_ZN34_INTERNAL_2913308c_4_k_cu_38561bbc4cuda3std6ranges3__45__cpo6cbeginE,(_ZN34_INTERNAL_2913308c_4_k_cu_38561bbc6thrust24THRUST_300001_SM_1000_NS12placeholders2_6E - _ZN34_INTERNAL_2913308c_4_k_cu_38561bbc4cuda3std6ranges3__45__cpo6cbeginE)
_ZN34_INTERNAL_2913308c_4_k_cu_38561bbc4cuda3std6ranges3__45__cpo6cbeginE:
	.zero		1
	.type		_ZN34_INTERNAL_2913308c_4_k_cu_38561bbc6thrust24THRUST_300001_SM_1000_NS12placeholders2_6E,@object
	.size		_ZN34_INTERNAL_2913308c_4_k_cu_38561bbc6thrust24THRUST_300001_SM_1000_NS12placeholders2_6E,(_ZN34_INTERNAL_2913308c_4_k_cu_38561bbc4cuda3std3__45__cpo7crbeginE - _ZN34_INTERNAL_2913308c_4_k_cu_38561bbc6thrust24THRUST_300001_SM_1000_NS12placeholders2_6E)
_ZN34_INTERNAL_2913308c_4_k_cu_38561bbc6thrust24THRUST_300001_SM_1000_NS12placeholders2_6E:
	.zero		1
	.type		_ZN34_INTERNAL_2913308c_4_k_cu_38561bbc4cuda3std3__45__cpo7crbeginE,@object
	.size		_ZN34_INTERNAL_2913308c_4_k_cu_38561bbc4cuda3std3__45__cpo7crbeginE,(_ZN34_INTERNAL_2913308c_4_k_cu_38561bbc4cuda3std6ranges3__45__cpo4nextE - _ZN34_INTERNAL_2913308c_4_k_cu_38561bbc4cuda3std3__45__cpo7crbeginE)
_ZN34_INTERNAL_2913308c_4_k_cu_38561bbc4cuda3std3__45__cpo7crbeginE:
	.zero		1
	.type		_ZN34_INTERNAL_2913308c_4_k_cu_38561bbc4cuda3std6ranges3__45__cpo4nextE,@object
	.size		_ZN34_INTERNAL_2913308c_4_k_cu_38561bbc4cuda3std6ranges3__45__cpo4nextE,(_ZN34_INTERNAL_2913308c_4_k_cu_38561bbc4cuda3std6ranges3__45__cpo4swapE - _ZN34_INTERNAL_2913308c_4_k_cu_38561bbc4cuda3std6ranges3__45__cpo4nextE)
_ZN34_INTERNAL_2913308c_4_k_cu_38561bbc4cuda3std6ranges3__45__cpo4nextE:
	.zero		1
	.type		_ZN34_INTERNAL_2913308c_4_k_cu_38561bbc4cuda3std6ranges3__45__cpo4swapE,@object
	.size		_ZN34_INTERNAL_2913308c_4_k_cu_38561bbc4cuda3std6ranges3__45__cpo4swapE,(_ZN34_INTERNAL_2913308c_4_k_cu_38561bbc6thrust24THRUST_300001_SM_1000_NS8cuda_cub10par_nosyncE - _ZN34_INTERNAL_2913308c_4_k_cu_38561bbc4cuda3std6ranges3__45__cpo4swapE)
_ZN34_INTERNAL_2913308c_4_k_cu_38561bbc4cuda3std6ranges3__45__cpo4swapE:
	.zero		1
	.type		_ZN34_INTERNAL_2913308c_4_k_cu_38561bbc6thrust24THRUST_300001_SM_1000_NS8cuda_cub10par_nosyncE,@object
	.size		_ZN34_INTERNAL_2913308c_4_k_cu_38561bbc6thrust24THRUST_300001_SM_1000_NS8cuda_cub10par_nosyncE,(_ZN34_INTERNAL_2913308c_4_k_cu_38561bbc6thrust24THRUST_300001_SM_1000_NS3seqE - _ZN34_INTERNAL_2913308c_4_k_cu_38561bbc6thrust24THRUST_300001_SM_1000_NS8cuda_cub10par_nosyncE)
_ZN34_INTERNAL_2913308c_4_k_cu_38561bbc6thrust24THRUST_300001_SM_1000_NS8cuda_cub10par_nosyncE:
	.zero		1
	.type		_ZN34_INTERNAL_2913308c_4_k_cu_38561bbc6thrust24THRUST_300001_SM_1000_NS3seqE,@object
	.size		_ZN34_INTERNAL_2913308c_4_k_cu_38561bbc6thrust24THRUST_300001_SM_1000_NS3seqE,(_ZN34_INTERNAL_2913308c_4_k_cu_38561bbc4cuda3std3__420unreachable_sentinelE - _ZN34_INTERNAL_2913308c_4_k_cu_38561bbc6thrust24THRUST_300001_SM_1000_NS3seqE)
_ZN34_INTERNAL_2913308c_4_k_cu_38561bbc6thrust24THRUST_300001_SM_1000_NS3seqE:
	.zero		1
	.type		_ZN34_INTERNAL_2913308c_4_k_cu_38561bbc4cuda3std3__420unreachable_sentinelE,@object
	.size		_ZN34_INTERNAL_2913308c_4_k_cu_38561bbc4cuda3std3__420unreachable_sentinelE,(_ZN34_INTERNAL_2913308c_4_k_cu_38561bbc4cuda3std6ranges3__45__cpo5ssizeE - _ZN34_INTERNAL_2913308c_4_k_cu_38561bbc4cuda3std3__420unreachable_sentinelE)
_ZN34_INTERNAL_2913308c_4_k_cu_38561bbc4cuda3std3__420unreachable_sentinelE:
	.zero		1
	.type		_ZN34_INTERNAL_2913308c_4_k_cu_38561bbc4cuda3std6ranges3__45__cpo5ssizeE,@object
	.size		_ZN34_INTERNAL_2913308c_4_k_cu_38561bbc4cuda3std6ranges3__45__cpo5ssizeE,(_ZN34_INTERNAL_2913308c_4_k_cu_38561bbc6thrust24THRUST_300001_SM_1000_NS12placeholders2_3E - _ZN34_INTERNAL_2913308c_4_k_cu_38561bbc4cuda3std6ranges3__45__cpo5ssizeE)
_ZN34_INTERNAL_2913308c_4_k_cu_38561bbc4cuda3std6ranges3__45__cpo5ssizeE:
	.zero		1
	.type		_ZN34_INTERNAL_2913308c_4_k_cu_38561bbc6thrust24THRUST_300001_SM_1000_NS12placeholders2_3E,@object
	.size		_ZN34_INTERNAL_2913308c_4_k_cu_38561bbc6thrust24THRUST_300001_SM_1000_NS12placeholders2_3E,(_ZN34_INTERNAL_2913308c_4_k_cu_38561bbc4cuda3std3__45__cpo4cendE - _ZN34_INTERNAL_2913308c_4_k_cu_38561bbc6thrust24THRUST_300001_SM_1000_NS12placeholders2_3E)
_ZN34_INTERNAL_2913308c_4_k_cu_38561bbc6thrust24THRUST_300001_SM_1000_NS12placeholders2_3E:
	.zero		1
	.type		_ZN34_INTERNAL_2913308c_4_k_cu_38561bbc4cuda3std3__45__cpo4cendE,@object
	.size		_ZN34_INTERNAL_2913308c_4_k_cu_38561bbc4cuda3std3__45__cpo4cendE,(_ZN34_INTERNAL_2913308c_4_k_cu_38561bbc4cuda3std6ranges3__45__cpo4cendE - _ZN34_INTERNAL_2913308c_4_k_cu_38561bbc4cuda3std3__45__cpo4cendE)
_ZN34_INTERNAL_2913308c_4_k_cu_38561bbc4cuda3std3__45__cpo4cendE:
	.zero		1
	.type		_ZN34_INTERNAL_2913308c_4_k_cu_38561bbc4cuda3std6ranges3__45__cpo4cendE,@object
	.size		_ZN34_INTERNAL_2913308c_4_k_cu_38561bbc4cuda3std6ranges3__45__cpo4cendE,(_ZN34_INTERNAL_2913308c_4_k_cu_38561bbc6thrust24THRUST_300001_SM_1000_NS12placeholders2_7E - _ZN34_INTERNAL_2913308c_4_k_cu_38561bbc4cuda3std6ranges3__45__cpo4cendE)
_ZN34_INTERNAL_2913308c_4_k_cu_38561bbc4cuda3std6ranges3__45__cpo4cendE:
	.zero		1
	.type		_ZN34_INTERNAL_2913308c_4_k_cu_38561bbc6thrust24THRUST_300001_SM_1000_NS12placeholders2_7E,@object
	.size		_ZN34_INTERNAL_2913308c_4_k_cu_38561bbc6thrust24THRUST_300001_SM_1000_NS12placeholders2_7E,(_ZN34_INTERNAL_2913308c_4_k_cu_38561bbc4cuda3std3__45__cpo5crendE - _ZN34_INTERNAL_2913308c_4_k_cu_38561bbc6thrust24THRUST_300001_SM_1000_NS12placeholders2_7E)
_ZN34_INTERNAL_2913308c_4_k_cu_38561bbc6thrust24THRUST_300001_SM_1000_NS12placeholders2_7E:
	.zero		1
	.type		_ZN34_INTERNAL_2913308c_4_k_cu_38561bbc4cuda3std3__45__cpo5crendE,@object
	.size		_ZN34_INTERNAL_2913308c_4_k_cu_38561bbc4cuda3std3__45__cpo5crendE,(_ZN34_INTERNAL_2913308c_4_k_cu_38561bbc4cuda3std6ranges3__45__cpo4prevE - _ZN34_INTERNAL_2913308c_4_k_cu_38561bbc4cuda3std3__45__cpo5crendE)
_ZN34_INTERNAL_2913308c_4_k_cu_38561bbc4cuda3std3__45__cpo5crendE:
	.zero		1
	.type		_ZN34_INTERNAL_2913308c_4_k_cu_38561bbc4cuda3std6ranges3__45__cpo4prevE,@object
	.size		_ZN34_INTERNAL_2913308c_4_k_cu_38561bbc4cuda3std6ranges3__45__cpo4prevE,(_ZN34_INTERNAL_2913308c_4_k_cu_38561bbc4cuda3std6ranges3__45__cpo9iter_moveE - _ZN34_INTERNAL_2913308c_4_k_cu_38561bbc4cuda3std6ranges3__45__cpo4prevE)
_ZN34_INTERNAL_2913308c_4_k_cu_38561bbc4cuda3std6ranges3__45__cpo4prevE:
	.zero		1
	.type		_ZN34_INTERNAL_2913308c_4_k_cu_38561bbc4cuda3std6ranges3__45__cpo9iter_moveE,@object
	.size		_ZN34_INTERNAL_2913308c_4_k_cu_38561bbc4cuda3std6ranges3__45__cpo9iter_moveE,(_ZN34_INTERNAL_2913308c_4_k_cu_38561bbc6thrust24THRUST_300001_SM_1000_NS6system6detail10sequential3seqE - _ZN34_INTERNAL_2913308c_4_k_cu_38561bbc4cuda3std6ranges3__45__cpo9iter_moveE)
_ZN34_INTERNAL_2913308c_4_k_cu_38561bbc4cuda3std6ranges3__45__cpo9iter_moveE:
	.zero		1
	.type		_ZN34_INTERNAL_2913308c_4_k_cu_38561bbc6thrust24THRUST_300001_SM_1000_NS6system6detail10sequential3seqE,@object
	.size		_ZN34_INTERNAL_2913308c_4_k_cu_38561bbc6thrust24THRUST_300001_SM_1000_NS6system6detail10sequential3seqE,(_ZN34_INTERNAL_2913308c_4_k_cu_38561bbc6thrust24THRUST_300001_SM_1000_NS12placeholders2_9E - _ZN34_INTERNAL_2913308c_4_k_cu_38561bbc6thrust24THRUST_300001_SM_1000_NS6system6detail10sequential3seqE)
_ZN34_INTERNAL_2913308c_4_k_cu_38561bbc6thrust24THRUST_300001_SM_1000_NS6system6detail10sequential3seqE:
	.zero		1
	.type		_ZN34_INTERNAL_2913308c_4_k_cu_38561bbc6thrust24THRUST_300001_SM_1000_NS12placeholders2_9E,@object
	.size		_ZN34_INTERNAL_2913308c_4_k_cu_38561bbc6thrust24THRUST_300001_SM_1000_NS12placeholders2_9E,(_ZN34_INTERNAL_2913308c_4_k_cu_38561bbc4cuda3std3__419piecewise_constructE - _ZN34_INTERNAL_2913308c_4_k_cu_38561bbc6thrust24THRUST_300001_SM_1000_NS12placeholders2_9E)
_ZN34_INTERNAL_2913308c_4_k_cu_38561bbc6thrust24THRUST_300001_SM_1000_NS12placeholders2_9E:
	.zero		1
	.type		_ZN34_INTERNAL_2913308c_4_k_cu_38561bbc4cuda3std3__419piecewise_constructE,@object
	.size		_ZN34_INTERNAL_2913308c_4_k_cu_38561bbc4cuda3std3__419piecewise_constructE,(_ZN34_INTERNAL_2913308c_4_k_cu_38561bbc4cuda3std6ranges3__45__cpo5cdataE - _ZN34_INTERNAL_2913308c_4_k_cu_38561bbc4cuda3std3__419piecewise_constructE)
_ZN34_INTERNAL_2913308c_4_k_cu_38561bbc4cuda3std3__419piecewise_constructE:
	.zero		1
	.type		_ZN34_INTERNAL_2913308c_4_k_cu_38561bbc4cuda3std6ranges3__45__cpo5cdataE,@object
	.size		_ZN34_INTERNAL_2913308c_4_k_cu_38561bbc4cuda3std6ranges3__45__cpo5cdataE,(_ZN34_INTERNAL_2913308c_4_k_cu_38561bbc6thrust24THRUST_300001_SM_1000_NS12placeholders2_1E - _ZN34_INTERNAL_2913308c_4_k_cu_38561bbc4cuda3std6ranges3__45__cpo5cdataE)
_ZN34_INTERNAL_2913308c_4_k_cu_38561bbc4cuda3std6ranges3__45__cpo5cdataE:
	.zero		1
	.type		_ZN34_INTERNAL_2913308c_4_k_cu_38561bbc6thrust24THRUST_300001_SM_1000_NS12placeholders2_1E,@object
	.size		_ZN34_INTERNAL_2913308c_4_k_cu_38561bbc6thrust24THRUST_300001_SM_1000_NS12placeholders2_1E,(_ZN34_INTERNAL_2913308c_4_k_cu_38561bbc4cuda3std3__45__cpo3endE - _ZN34_INTERNAL_2913308c_4_k_cu_38561bbc6thrust24THRUST_300001_SM_1000_NS12placeholders2_1E)
_ZN34_INTERNAL_2913308c_4_k_cu_38561bbc6thrust24THRUST_300001_SM_1000_NS12placeholders2_1E:
	.zero		1
	.type		_ZN34_INTERNAL_2913308c_4_k_cu_38561bbc4cuda3std3__45__cpo3endE,@object
	.size		_ZN34_INTERNAL_2913308c_4_k_cu_38561bbc4cuda3std3__45__cpo3endE,(_ZN34_INTERNAL_2913308c_4_k_cu_38561bbc4cuda3std6ranges3__45__cpo3endE - _ZN34_INTERNAL_2913308c_4_k_cu_38561bbc4cuda3std3__45__cpo3endE)
_ZN34_INTERNAL_2913308c_4_k_cu_38561bbc4cuda3std3__45__cpo3endE:
	.zero		1
	.type		_ZN34_INTERNAL_2913308c_4_k_cu_38561bbc4cuda3std6ranges3__45__cpo3endE,@object
	.size		_ZN34_INTERNAL_2913308c_4_k_cu_38561bbc4cuda3std6ranges3__45__cpo3endE,(_ZN34_INTERNAL_2913308c_4_k_cu_38561bbc6thrust24THRUST_300001_SM_1000_NS12placeholders2_5E - _ZN34_INTERNAL_2913308c_4_k_cu_38561bbc4cuda3std6ranges3__45__cpo3endE)
_ZN34_INTERNAL_2913308c_4_k_cu_38561bbc4cuda3std6ranges3__45__cpo3endE:
	.zero		1
	.type		_ZN34_INTERNAL_2913308c_4_k_cu_38561bbc6thrust24THRUST_300001_SM_1000_NS12placeholders2_5E,@object
	.size		_ZN34_INTERNAL_2913308c_4_k_cu_38561bbc6thrust24THRUST_300001_SM_1000_NS12placeholders2_5E,(_ZN34_INTERNAL_2913308c_4_k_cu_38561bbc4cuda3std3__45__cpo4rendE - _ZN34_INTERNAL_2913308c_4_k_cu_38561bbc6thrust24THRUST_300001_SM_1000_NS12placeholders2_5E)
_ZN34_INTERNAL_2913308c_4_k_cu_38561bbc6thrust24THRUST_300001_SM_1000_NS12placeholders2_5E:
	.zero		1
	.type		_ZN34_INTERNAL_2913308c_4_k_cu_38561bbc4cuda3std3__45__cpo4rendE,@object
	.size		_ZN34_INTERNAL_2913308c_4_k_cu_38561bbc4cuda3std3__45__cpo4rendE,(_ZN34_INTERNAL_2913308c_4_k_cu_38561bbc4cuda3std6ranges3__45__cpo9iter_swapE - _ZN34_INTERNAL_2913308c_4_k_cu_38561bbc4cuda3std3__45__cpo4rendE)
_ZN34_INTERNAL_2913308c_4_k_cu_38561bbc4cuda3std3__45__cpo4rendE:
	.zero		1
	.type		_ZN34_INTERNAL_2913308c_4_k_cu_38561bbc4cuda3std6ranges3__45__cpo9iter_swapE,@object
	.size		_ZN34_INTERNAL_2913308c_4_k_cu_38561bbc4cuda3std6ranges3__45__cpo9iter_swapE,(_ZN34_INTERNAL_2913308c_4_k_cu_38561bbc4cuda3std3__48unexpectE - _ZN34_INTERNAL_2913308c_4_k_cu_38561bbc4cuda3std6ranges3__45__cpo9iter_swapE)
_ZN34_INTERNAL_2913308c_4_k_cu_38561bbc4cuda3std6ranges3__45__cpo9iter_swapE:
	.zero		1
	.type		_ZN34_INTERNAL_2913308c_4_k_cu_38561bbc4cuda3std3__48unexpectE,@object
	.size		_ZN34_INTERNAL_2913308c_4_k_cu_38561bbc4cuda3std3__48unexpectE,(_ZN34_INTERNAL_2913308c_4_k_cu_38561bbc6thrust24THRUST_300001_SM_1000_NS8cuda_cub3parE - _ZN34_INTERNAL_2913308c_4_k_cu_38561bbc4cuda3std3__48unexpectE)
_ZN34_INTERNAL_2913308c_4_k_cu_38561bbc4cuda3std3__48unexpectE:
	.zero		1
	.type		_ZN34_INTERNAL_2913308c_4_k_cu_38561bbc6thrust24THRUST_300001_SM_1000_NS8cuda_cub3parE,@object
	.size		_ZN34_INTERNAL_2913308c_4_k_cu_38561bbc6thrust24THRUST_300001_SM_1000_NS8cuda_cub3parE,(.L_29 - _ZN34_INTERNAL_2913308c_4_k_cu_38561bbc6thrust24THRUST_300001_SM_1000_NS8cuda_cub3parE)
_ZN34_INTERNAL_2913308c_4_k_cu_38561bbc6thrust24THRUST_300001_SM_1000_NS8cuda_cub3parE:
	.zero		1
.L_29:


//--------------------- .nv.shared._Z4histPhiPi   --------------------------
	.section	.nv.shared._Z4histPhiPi,"aw",@nobits
	.sectionflags	@""
	.align	4
.nv.shared._Z4histPhiPi:
	.zero		2052


//--------------------- .nv.shared._Z7prescanPiPKii --------------------------
	.section	.nv.shared._Z7prescanPiPKii,"aw",@nobits
	.sectionflags	@""
	.align	4
.nv.shared._Z7prescanPiPKii:
	.zero		2048


//--------------------- .nv.constant0._ZN3cub18CUB_300001_SM_10006detail11EmptyKernelIvEEvv --------------------------
	.section	.nv.constant0._ZN3cub18CUB_300001_SM_10006detail11EmptyKernelIvEEvv,"a",@progbits
	.sectionflags	@""
	.align	4
.nv.constant0._ZN3cub18CUB_300001_SM_10006detail11EmptyKernelIvEEvv:
	.zero		896


//--------------------- .nv.constant0._Z4histPhiPi --------------------------
	.section	.nv.constant0._Z4histPhiPi,"a",@progbits
	.sectionflags	@""
	.align	4
.nv.constant0._Z4histPhiPi:
	.zero		920


//--------------------- .nv.constant0._Z6kernelPiPh --------------------------
	.section	.nv.constant0._Z6kernelPiPh,"a",@progbits
	.sectionflags	@""
	.align	4
.nv.constant0._Z6kernelPiPh:
	.zero		912


//--------------------- .nv.constant0._Z7prescanPiPKii --------------------------
	.section	.nv.constant0._Z7prescanPiPKii,"a",@progbits
	.sectionflags	@""
	.align	4
.nv.constant0._Z7prescanPiPKii:
	.zero		916


//--------------------- SYMBOLS --------------------------

	.type		.nv.reservedSmem.offset0,@object
	.size		.nv.reservedSmem.offset0,0x4
	.type		.nv.reservedSmem.cap,@object
	.size		.nv.reservedSmem.cap,0x4
